// cutlass_sweep.examples — 54_hopper_fp8_warp_specialized_gemm/54_hopper_fp8_warp_specialized_gemm.cu @ arch=sm_90
// __CUTLASS_EXAMPLE_DIR__=54_hopper_fp8_warp_specialized_gemm
/***************************************************************************************************
 * Copyright (c) 2023 - 2025 NVIDIA CORPORATION & AFFILIATES. All rights reserved.
 * SPDX-License-Identifier: BSD-3-Clause
 *
 * Redistribution and use in source and binary forms, with or without
 * modification, are permitted provided that the following conditions are met:
 *
 * 1. Redistributions of source code must retain the above copyright notice, this
 * list of conditions and the following disclaimer.
 *
 * 2. Redistributions in binary form must reproduce the above copyright notice,
 * this list of conditions and the following disclaimer in the documentation
 * and/or other materials provided with the distribution.
 *
 * 3. Neither the name of the copyright holder nor the names of its
 * contributors may be used to endorse or promote products derived from
 * this software without specific prior written permission.
 *
 * THIS SOFTWARE IS PROVIDED BY THE COPYRIGHT HOLDERS AND CONTRIBUTORS "AS IS"
 * AND ANY EXPRESS OR IMPLIED WARRANTIES, INCLUDING, BUT NOT LIMITED TO, THE
 * IMPLIED WARRANTIES OF MERCHANTABILITY AND FITNESS FOR A PARTICULAR PURPOSE ARE
 * DISCLAIMED. IN NO EVENT SHALL THE COPYRIGHT HOLDER OR CONTRIBUTORS BE LIABLE
 * FOR ANY DIRECT, INDIRECT, INCIDENTAL, SPECIAL, EXEMPLARY, OR CONSEQUENTIAL
 * DAMAGES (INCLUDING, BUT NOT LIMITED TO, PROCUREMENT OF SUBSTITUTE GOODS OR
 * SERVICES; LOSS OF USE, DATA, OR PROFITS; OR BUSINESS INTERRUPTION) HOWEVER
 * CAUSED AND ON ANY THEORY OF LIABILITY, WHETHER IN CONTRACT, STRICT LIABILITY,
 * OR TORT (INCLUDING NEGLIGENCE OR OTHERWISE) ARISING IN ANY WAY OUT OF THE USE
 * OF THIS SOFTWARE, EVEN IF ADVISED OF THE POSSIBILITY OF SUCH DAMAGE.
 *
 **************************************************************************************************/

/*! \file
    \brief Simple Hopper FP8 GEMM example using CUTLASS 3.0 APIs for NVIDIA Hopper architecture

    This example demonstrate a simple way to instantiate and run a FP8 GEMM using the new CUTLASS 3.0
    APIs on NVIDIA Hopper architecture. New features that will be showcased in this example are as follows:

    1. NVIDIA Hopper architecture introduces a new series of tensor core instructions (GMMA)
    which are more efficient than the Ampere tensor core instructions.

    2. NVIDIA Hopper architecture includes new Tensor Memory Accelerator (TMA) unit to transfer large
    blocks of data efficiently between global memory and shared memory. TMA also supports asynchronous
    copies between thread blocks in a cluster.

    3. This example uses the Warp Specialized kernel design (see /media/docs/efficient_gemm.md for details).

    4. This example shows all important fusions used by FP8 gemm kernels,
    i.e., scale factor for A, B, C, D tensor, the abs_max value of D tensor.

    5. A simple way to tune the CTA rasterization direction and swizzle pattern of Hopper kernels. Both the
    CTA rasterization direction and swizzle pattern impact cross-CTA locality of accesses. By tuning we can
    improve performance.

    Examples:

      $ ./examples/54_hopper_fp8_warp_specialized_gemm/54_hopper_fp8_warp_specialized_gemm --m=2048 --n=2048 --k=2048 --rasterization=N --swizzle=2
*/

#include <iostream>

#include "cutlass/cutlass.h"
#include "cutlass/numeric_types.h"

#include "cute/tensor.hpp"
#include "cutlass/tensor_ref.h"
#include "cutlass/gemm/dispatch_policy.hpp"
#include "cutlass/gemm/collective/collective_builder.hpp"
#include "cutlass/gemm/device/gemm_universal_adapter.h"
#include "cutlass/gemm/kernel/gemm_universal.hpp"
#include "cutlass/gemm/kernel/tile_scheduler_params.h"
#include "cutlass/epilogue/dispatch_policy.hpp"
#include "cutlass/epilogue/collective/collective_builder.hpp"

#include "cutlass/util/command_line.h"
#include "cutlass/util/distribution.h"
#include "cutlass/util/host_tensor.h"
#include "cutlass/util/packed_stride.hpp"
#include "cutlass/util/tensor_view_io.h"
#include "cutlass/util/reference/host/tensor_fill.h"
#include "cutlass/util/reference/host/tensor_copy.h"
#include "cutlass/util/reference/host/tensor_compare.h"
#include "cutlass/util/reference/host/tensor_norm.h"
#include "cutlass/util/reference/host/gett.hpp"


#include "helper.h"
#include "hopper_fp8_commandline.hpp"

using namespace cute;

#if defined(CUTLASS_ARCH_MMA_SM90_SUPPORTED)

/////////////////////////////////////////////////////////////////////////////////////////////////
/// GEMM kernel configurations
/////////////////////////////////////////////////////////////////////////////////////////////////

// A matrix configuration
using         ElementA    = cutlass::float_e4m3_t;                          // Element type for A matrix operand
using         LayoutA     = cutlass::layout::RowMajor;                      // Layout type for A matrix operand
constexpr int AlignmentA  = 128 / cutlass::sizeof_bits<ElementA>::value;    // Memory access granularity/alignment of A matrix in units of elements (up to 16 bytes)

// B matrix configuration
using         ElementB    = cutlass::float_e4m3_t;                          // Element type for B matrix operand
using         LayoutB     = cutlass::layout::ColumnMajor;                   // Layout type for B matrix operand
constexpr int AlignmentB  = 128 / cutlass::sizeof_bits<ElementB>::value;    // Memory access granularity/alignment of B matrix in units of elements (up to 16 bytes)

// C matrix configuration
using         ElementC    = cutlass::float_e4m3_t;                          // Element type for C and D matrix operands
using         LayoutC     = cutlass::layout::ColumnMajor;                   // Layout type for C and D matrix operands
constexpr int AlignmentC  = 128 / cutlass::sizeof_bits<ElementC>::value;    // Memory access granularity/alignment of C matrix in units of elements (up to 16 bytes)

// D matrix configuration
using         ElementD    = ElementC;
using         LayoutD     = LayoutC;
constexpr int AlignmentD  = AlignmentC;

// Auxiliary matrix configuration and other fusion types
using         ElementAux   = ElementC;
using         LayoutAux    = LayoutC;
using         ElementAmax  = float;
using         ElementBias  = float;

// Core kernel configurations
using ElementAccumulator  = float;                                          // Element type for internal accumulation
using ElementCompute      = float;                                          // Element type for epilogue computation
using ArchTag             = cutlass::arch::Sm90;                            // Tag indicating the minimum SM that supports the intended feature
using OperatorClass       = cutlass::arch::OpClassTensorOp;                 // Operator class tag
using TileShape           = Shape<_128,_128,_128>;                           // Threadblock-level tile size
using ClusterShape        = Shape<_1,_2,_1>;                                // Shape of the threadblocks in a cluster
using KernelSchedule      = cutlass::gemm::KernelTmaWarpSpecializedCooperative;
using EpilogueSchedule    = cutlass::epilogue::TmaWarpSpecializedCooperative;
using EpilogueTileType    = cutlass::epilogue::collective::EpilogueTileAuto;
using FusionOperation     = cutlass::epilogue::fusion::ScaledLinCombPerRowBiasEltActAmaxAux<
    LayoutAux, cutlass::epilogue::thread::ReLU, ElementD, ElementCompute, ElementAux, ElementAmax, ElementBias, ElementC>;

using CollectiveEpilogue = typename cutlass::epilogue::collective::CollectiveBuilder<
    ArchTag, OperatorClass,
    TileShape, ClusterShape,
    EpilogueTileType,
    ElementAccumulator, ElementCompute,
    ElementC, LayoutC, AlignmentC,
    ElementD, LayoutD, AlignmentD,
    EpilogueSchedule,
    FusionOperation
  >::CollectiveOp;

using CollectiveMainloop = typename cutlass::gemm::collective::CollectiveBuilder<
    ArchTag, OperatorClass,
    ElementA, LayoutA, AlignmentA,
    ElementB, LayoutB, AlignmentB,
    ElementAccumulator,
    TileShape, ClusterShape,
    cutlass::gemm::collective::StageCountAutoCarveout<
      static_cast<int>(sizeof(typename CollectiveEpilogue::SharedStorage))
    >,
    KernelSchedule
  >::CollectiveOp;

using GemmKernel = cutlass::gemm::kernel::GemmUniversal<
    Shape<int,int,int,int>, // Indicates ProblemShape
    CollectiveMainloop,
    CollectiveEpilogue
>;

using Gemm = cutlass::gemm::device::GemmUniversalAdapter<GemmKernel>;

// Extract information from Gemm kernel.
using EpilogueOutputOp  = typename Gemm::EpilogueOutputOp;
using ElementScalar     = typename EpilogueOutputOp::ElementScalar;
using ElementAmax       = typename EpilogueOutputOp::ElementAmax;
using ActivationFunctor = typename EpilogueOutputOp::ActivationFn;

using StrideA = typename Gemm::GemmKernel::StrideA;
using StrideB = typename Gemm::GemmKernel::StrideB;
using StrideC = typename Gemm::GemmKernel::StrideC;
using StrideD = typename Gemm::GemmKernel::StrideD;
using StrideAux = StrideD;

constexpr bool IsDFp8 =
    cute::is_same_v<ElementD, cutlass::float_e4m3_t> or
    cute::is_same_v<ElementD, cutlass::float_e5m2_t>;

constexpr bool IsAuxFp8 =
    cute::is_same_v<ElementAux, cutlass::float_e4m3_t> or
    cute::is_same_v<ElementAux, cutlass::float_e5m2_t>;

/// Initialization
StrideA stride_A;
StrideB stride_B;
StrideC stride_C;
StrideD stride_D;
StrideAux stride_aux;
uint64_t seed;

cutlass::HostTensor<ElementA  , LayoutA  > tensor_A;
cutlass::HostTensor<ElementB  , LayoutB  > tensor_B;
cutlass::HostTensor<ElementC  , LayoutC  > tensor_C;
cutlass::HostTensor<ElementD  , LayoutD  > tensor_D;
cutlass::HostTensor<ElementD  , LayoutD  > tensor_ref_D;
cutlass::HostTensor<ElementAux, LayoutAux> tensor_aux;
cutlass::HostTensor<ElementAux, LayoutAux> tensor_ref_aux;

using LayoutScalar = cutlass::layout::PackedVectorLayout;
cutlass::HostTensor<ElementScalar, LayoutScalar> scalar_alpha;
cutlass::HostTensor<ElementScalar, LayoutScalar> scalar_beta;
cutlass::HostTensor<ElementScalar, LayoutScalar> scale_A;
cutlass::HostTensor<ElementScalar, LayoutScalar> scale_B;
cutlass::HostTensor<ElementScalar, LayoutScalar> scale_C;
cutlass::HostTensor<ElementScalar, LayoutScalar> scale_D;
cutlass::HostTensor<ElementScalar, LayoutScalar> scale_aux;
cutlass::HostTensor<ElementAmax  , LayoutScalar> abs_max_D;
cutlass::HostTensor<ElementAmax  , LayoutScalar> reference_abs_max_D;
cutlass::HostTensor<ElementAmax  , LayoutScalar> abs_max_aux;
cutlass::HostTensor<ElementAmax  , LayoutScalar> reference_abs_max_aux;

#endif // defined(CUTLASS_ARCH_MMA_SM90_SUPPORTED)

/////////////////////////////////////////////////////////////////////////////////////////////////
/// Testbed utility types
/////////////////////////////////////////////////////////////////////////////////////////////////

using RasterOrderOptions = typename cutlass::gemm::kernel::detail::PersistentTileSchedulerSm90Params::RasterOrderOptions;

/// Result structure
struct Result
{
  double avg_runtime_ms;
  double gflops;
  cutlass::Status status;
  cudaError_t error;
  bool passed;

  Result(
    double avg_runtime_ms = 0,
    double gflops = 0,
    cutlass::Status status = cutlass::Status::kSuccess,
    cudaError_t error = cudaSuccess)
  :
    avg_runtime_ms(avg_runtime_ms), gflops(gflops), status(status), error(error), passed(false)
  {}

};

#if defined(CUTLASS_ARCH_MMA_SM90_SUPPORTED)

/////////////////////////////////////////////////////////////////////////////////////////////////
/// GEMM setup and evaluation
/////////////////////////////////////////////////////////////////////////////////////////////////

/// Helper to initialize a block of device data
template <typename Element, typename Layout>
bool initialize_tensor(
  cutlass::TensorView<Element, Layout> view,
  uint64_t seed) {

  double scope_max, scope_min;
  int bits_input = cutlass::sizeof_bits<Element>::value;
  int bits_output = cutlass::sizeof_bits<Element>::value;

  if (bits_input == 1) {
    scope_max = 2;
    scope_min = 0;
  }
  else if (bits_input <= 8) {
    scope_max = 2;
    scope_min = -2;
  }
  else if (bits_output == 16) {
    scope_max = 5;
    scope_min = -5;
  }
  else {
    scope_max = 8;
    scope_min = -8;
  }
  cutlass::reference::host::TensorFillRandomUniform(
    view, seed, scope_max, scope_min, 0);

  return true;
}

/// Initialize operands to be used in the GEMM and reference GEMM
void initialize(const Options<RasterOrderOptions> &options) {

  stride_A = cutlass::make_cute_packed_stride(StrideA{}, cute::make_shape(options.m, options.k, options.l));
  stride_B = cutlass::make_cute_packed_stride(StrideB{}, cute::make_shape(options.n, options.k, options.l));
  stride_C = cutlass::make_cute_packed_stride(StrideC{}, cute::make_shape(options.m, options.n, options.l));
  stride_D = cutlass::make_cute_packed_stride(StrideD{}, cute::make_shape(options.m, options.n, options.l));
  stride_aux = stride_D;

  auto a_coord = cutlass::make_Coord(options.m * options.l, options.k);
  auto c_coord = cutlass::make_Coord(options.m * options.l, options.n);
  auto b_coord = cutlass::make_Coord(options.k, options.n * options.l);

  tensor_A.resize(a_coord);
  tensor_B.resize(b_coord);
  tensor_C.resize(c_coord);
  tensor_D.resize(c_coord);
  tensor_ref_D.resize(c_coord);

  initialize_tensor(tensor_A.host_view(), seed + 2022);
  initialize_tensor(tensor_B.host_view(), seed + 2023);
  initialize_tensor(tensor_C.host_view(), seed + 2024);

  tensor_A.sync_device();
  tensor_B.sync_device();
  tensor_C.sync_device();
  tensor_D.sync_device();

  if (options.save_aux) {
    tensor_aux.resize(c_coord);
    tensor_aux.sync_device();
    tensor_ref_aux.resize(c_coord);
  }

  if (options.device_scale) {
    scalar_alpha.resize(cutlass::make_Coord(1));
    scalar_beta.resize(cutlass::make_Coord(1));
    scale_A.resize(cutlass::make_Coord(1));
    scale_B.resize(cutlass::make_Coord(1));
    scale_C.resize(cutlass::make_Coord(1));
    scale_D.resize(cutlass::make_Coord(1));
    scale_aux.resize(cutlass::make_Coord(1));

    cutlass::reference::host::TensorFill(scalar_alpha.host_view(), options.alpha);
    cutlass::reference::host::TensorFill(scalar_beta.host_view(), options.beta);
    cutlass::reference::host::TensorFill(scale_A.host_view(), options.scale_a);
    cutlass::reference::host::TensorFill(scale_B.host_view(), options.scale_b);
    cutlass::reference::host::TensorFill(scale_C.host_view(), options.scale_c);
    cutlass::reference::host::TensorFill(scale_D.host_view(), options.scale_d);
    cutlass::reference::host::TensorFill(scale_aux.host_view(), options.scale_aux);

    scalar_alpha.sync_device();
    scalar_beta.sync_device();
    scale_A.sync_device();
    scale_B.sync_device();
    scale_C.sync_device();
    scale_D.sync_device();
    scale_aux.sync_device();
  }

  if (IsDFp8 && options.save_amax) {
    abs_max_D.resize(cutlass::make_Coord(1));
    abs_max_D.sync_device();
    reference_abs_max_D.resize(cutlass::make_Coord(1));
  }

  if (IsAuxFp8 && options.save_aux && options.save_amax) {
    abs_max_aux.resize(cutlass::make_Coord(1));
    abs_max_aux.sync_device();
    reference_abs_max_aux.resize(cutlass::make_Coord(1));
  }
}

/// Populates a Gemm::Arguments structure from the given commandline options
typename Gemm::Arguments args_from_options(const Options<RasterOrderOptions> &options)
{
  typename Gemm::Arguments arguments{
    cutlass::gemm::GemmUniversalMode::kGemm,
    {options.m, options.n, options.k, options.l},
    {tensor_A.device_data(), stride_A, tensor_B.device_data(), stride_B},
    {
      {}, // epilogue.thread
      tensor_C.device_data(), stride_C,
      tensor_D.device_data(), stride_D
    }
  };

  auto &fusion_args = arguments.epilogue.thread;
  fusion_args.alpha = options.alpha;
  fusion_args.beta = options.beta;
  fusion_args.alpha_ptr = scalar_alpha.device_data();
  fusion_args.beta_ptr = scalar_beta.device_data();
  fusion_args.scale_a = options.scale_a;
  fusion_args.scale_b = options.scale_b;
  fusion_args.scale_c = options.scale_c;
  fusion_args.scale_a_ptr = scale_A.device_data();
  fusion_args.scale_b_ptr = scale_B.device_data();
  fusion_args.scale_c_ptr = scale_C.device_data();

  // ignored if tensor types are not fp8
  fusion_args.scale_d = options.scale_d;
  fusion_args.scale_aux = options.scale_aux;
  fusion_args.scale_d_ptr = scale_D.device_data();
  fusion_args.scale_aux_ptr = scale_aux.device_data();

  // leaving/setting these as nullptr disables the fusion at runtime
  fusion_args.bias_ptr = nullptr;

  if (options.save_aux) {
    fusion_args.aux_ptr = tensor_aux.device_data();
    fusion_args.dAux = stride_aux;
    if (options.save_amax) {
      fusion_args.amax_aux_ptr = abs_max_aux.device_data();
    }
  }

  if (options.save_amax) {
    fusion_args.amax_D_ptr = abs_max_D.device_data();
  }

  arguments.scheduler.raster_order = options.raster;
  // The tile scheduler will swizzle up to 8 and with the nearest multiple of 2 (i.e., 1, 2, 4, and 8)
  arguments.scheduler.max_swizzle_size = options.swizzle;

  return arguments;
}

bool verify(const Options<RasterOrderOptions> &options) {
  //
  // Compute reference output
  //

  // Create instantiation for device reference gemm kernel
  auto A = cute::make_tensor(tensor_A.host_data(),
      cute::make_layout(cute::make_shape(options.m, options.k, options.l), stride_A));
  auto B = cute::make_tensor(tensor_B.host_data(),
      cute::make_layout(cute::make_shape(options.n, options.k, options.l), stride_B));
  auto C = cute::make_tensor(tensor_C.host_data(),
      cute::make_layout(cute::make_shape(options.m, options.n, options.l), stride_C));
  auto D = cute::make_tensor(tensor_ref_D.host_data(),
      cute::make_layout(cute::make_shape(options.m, options.n, options.l), stride_D));
  auto Aux = cute::make_tensor(tensor_ref_aux.host_data(),
      cute::make_layout(cute::make_shape(options.m, options.n, options.l), stride_aux));
  using unused_t = decltype(D);

  cutlass::reference::host::GettMainloopParams<ElementAccumulator, decltype(A), decltype(B)> mainloop_params{A, B};

  cutlass::reference::host::GettEpilogueParams<
      ElementScalar,
      ElementScalar,
      ElementAccumulator,
      ElementCompute,
      decltype(C),
      decltype(D),
      unused_t, // bias
      decltype(Aux),
      unused_t, // valpha
      unused_t, // vbeta
      ActivationFunctor
  > epilogue_params;

  epilogue_params.C = C;
  epilogue_params.D = D;
  epilogue_params.Aux = Aux;
  epilogue_params.alpha = options.alpha;
  epilogue_params.beta = options.beta;
  epilogue_params.scale_a = options.scale_a;
  epilogue_params.scale_b = options.scale_b;
  epilogue_params.scale_c = options.scale_c;
  epilogue_params.scale_d = options.scale_d;
  epilogue_params.scale_aux = options.scale_aux;
  epilogue_params.abs_max_D = reference_abs_max_D.host_data();
  epilogue_params.abs_max_Aux = reference_abs_max_aux.host_data();

  // get reference result
  cutlass::reference::host::Gemm3x(mainloop_params, epilogue_params);

  // compare_reference
  tensor_D.sync_host();
  bool passed = cutlass::reference::host::TensorEquals(tensor_ref_D.host_view(), tensor_D.host_view());

  if (IsDFp8 && options.save_amax) {
    abs_max_D.sync_host();
    passed &= abs_max_D.at(cutlass::make_Coord(0)) == reference_abs_max_D.at(cutlass::make_Coord(0));
  }

  if (options.save_aux) {
    tensor_aux.sync_host();
    passed &= cutlass::reference::host::TensorEquals(tensor_ref_aux.host_view(), tensor_aux.host_view());
    if (IsAuxFp8 && options.save_amax) {
      abs_max_aux.sync_host();
      passed &= abs_max_aux.at(cutlass::make_Coord(0)) == reference_abs_max_aux.at(cutlass::make_Coord(0));
    }
  }

  return passed;
}

/// Execute a given example GEMM computation
template <typename Gemm>
int run(Options<RasterOrderOptions> &options)
{
  initialize(options);

  // Instantiate CUTLASS kernel depending on templates
  Gemm gemm;

  // Create a structure of gemm kernel arguments suitable for invoking an instance of Gemm
  auto arguments = args_from_options(options);

  // Using the arguments, query for extra workspace required for matrix multiplication computation
  size_t workspace_size = Gemm::get_workspace_size(arguments);

  // Allocate workspace memory
  cutlass::device_memory::allocation<uint8_t> workspace(workspace_size);

  // Check if the problem size is supported or not
  CUTLASS_CHECK(gemm.can_implement(arguments));

  // Initialize CUTLASS kernel with arguments and workspace pointer
  CUTLASS_CHECK(gemm.initialize(arguments, workspace.get()));

  // Correctness / Warmup iteration
  CUTLASS_CHECK(gemm.run());

  // Check if output from CUTLASS kernel and reference kernel are equal or not
  Result result;
  result.passed = verify(options);

  std::cout << "  Disposition: " << (result.passed ? "Passed" : "Failed") << std::endl;

  if (!result.passed) {
    exit(-1);
  }

  // Run profiling loop
  if (options.iterations > 0)
  {
    GpuTimer timer;
    timer.start();
    for (int iter = 0; iter < options.iterations; ++iter) {
      CUTLASS_CHECK(gemm.run());
    }
    timer.stop();

    // Compute average runtime and GFLOPs.
    float elapsed_ms = timer.elapsed_millis();
    result.avg_runtime_ms = double(elapsed_ms) / double(options.iterations);
    result.gflops = options.gflops(result.avg_runtime_ms / 1000.0);

    std::string raster = "Heuristic";

    if (options.raster == RasterOrderOptions::AlongN) {
      raster = "Along N";
    }
    else if (options.raster == RasterOrderOptions::AlongM) {
      raster = "Along M";
    }

    std::cout << "  Problem Size: " << options.m << 'x' << options.n << 'x' << options.k << 'x' << options.l << std::endl;
    std::cout << "  Rasterization: " << raster << " with a maximum CTA swizzle of " << options.swizzle << std::endl;
    std::cout << "  Avg runtime: " << result.avg_runtime_ms << " ms" << std::endl;
    std::cout << "  GFLOPS: " << result.gflops << std::endl;
  }

  return 0;
}

#endif // defined(CUTLASS_ARCH_MMA_SM90_SUPPORTED)

///////////////////////////////////////////////////////////////////////////////////////////////////

int main(int argc, char const **args) {

  // CUTLASS must be compiled with CUDA 12.0 Toolkit to run this example
  // and must have compute capability at least 90.
  if (__CUDACC_VER_MAJOR__ < 12) {
    std::cerr << "This example requires CUDA 12 or newer.\n";
    // Returning zero so this test passes on older Toolkits. Its actions are no-op.
    return 0;
  }

  cudaDeviceProp props;
  int current_device_id;
  CUDA_CHECK(cudaGetDevice(&current_device_id));
  CUDA_CHECK(cudaGetDeviceProperties(&props, current_device_id));
  cudaError_t error = cudaGetDeviceProperties(&props, 0);
  if (props.major != 9 || props.minor != 0) {
    std::cerr
      << "This example requires a GPU of NVIDIA's Hopper Architecture (compute capability 90).\n";
    return 0;
  }

  
  

  //
  // Parse options
  //

  Options<RasterOrderOptions> options;

  options.parse(argc, args);

  if (options.help) {
    options.print_usage(std::cout) << std::endl;
    return 0;
  }

  //
  // Evaluate CUTLASS kernels
  //

#if defined(CUTLASS_ARCH_MMA_SM90_SUPPORTED)
  run<Gemm>(options);
#endif

  return 0;
}

/////////////////////////////////////////////////////////////////////////////////////////////////


// ===== COMPILED SASS (sm_90a) =====

	.target	sm_90a

	.elftype	@"ET_EXEC"


//--------------------- .note.nv.tkinfo           --------------------------
	.section	.note.nv.tkinfo,"",@"SHT_NOTE"
	.sectionflags	@"SHF_NOTE_NV_TKINFO"
	.tkinfo
        /*0018*/ 	.word	0x00000002
        /*0030*/ 	.string	""
        /*0030*/ 	.string	"ptxas"
        /*0030*/ 	.string	"Cuda compilation tools, release 13.0, V13.0.88"
        /*0030*/ 	.string	"Build cuda_13.0.r13.0/compiler.36424714_0"
        /*0030*/ 	.string	"-arch sm_90a -m 64 "



//--------------------- .note.nv.cuinfo           --------------------------
	.section	.note.nv.cuinfo,"",@"SHT_NOTE"
	.sectionflags	@"SHF_NOTE_NV_CUINFO"
        /*0018*/ 	.short	0x0002
        /*001a*/ 	.short	0x005a
        /*001c*/ 	.short	0x0082
	.zero		2


//--------------------- .nv.info                  --------------------------
	.section	.nv.info,"",@"SHT_CUDA_INFO"
	.align	4


	//----- nvinfo : EIATTR_REGCOUNT
	.align		4
        /*0000*/ 	.byte	0x04, 0x2f
        /*0002*/ 	.short	(.L_17 - .L_16)
	.align		4
.L_16:
        /*0004*/ 	.word	index@(_ZN7cutlass13device_kernelINS_4gemm6kernel13GemmUniversalIN4cute5tupleIJiiiiEEENS1_10collective13CollectiveMmaINS1_37MainloopSm90TmaGmmaWarpSpecializedFP8ILi6ENS5_IJNS4_1CILi1EEENSA_ILi2EEESB_EEENS1_35KernelTmaWarpSpecializedCooperativeEEENS5_IJNSA_ILi128EEESG_SG_EEENS_12float_e4m3_tENS5_IJlSB_lEEESI_SJ_NS4_8TiledMMAINS4_8MMA_AtomIJNS4_4SM904GMMA31MMA_64x128x32_F32E4M3E4M3_SS_TNILNSN_7ScaleInE1ELSP_1EEEEEENS4_6LayoutINS5_IJSC_SB_SB_EEENS5_IJSB_NSA_ILi0EEESU_EEEEENS5_IJNS4_10UnderscoreESX_SX_EEEEENS4_23SM90_TMA_LOAD_MULTICASTENS4_14ComposedLayoutINS4_7SwizzleILi3ELi4ELi3EEENS4_18smem_ptr_flag_bitsILi8EEENSS_INS5_IJNSA_ILi8EEESG_EEENS5_IJSG_SB_EEEEEEEvNS4_8identityENS4_13SM90_TMA_LOADES1A_vS1B_EENS_8epilogue10collective18CollectiveEpilogueINS1E_22Sm90TmaWarpSpecializedILi4ELi2ELi16ELb0ELb0EEEJSH_NS5_IJSG_NSA_ILi32EEEEEESI_NS5_IJSB_llEEESI_S1L_NS1E_6fusion15FusionCallbacksIS1I_NS1M_36ScaledLinCombPerRowBiasEltActAmaxAuxINS_6layout11ColumnMajorENS1E_6thread4ReLuESI_fSI_ffSI_fLi16ELi4ELNS_15FloatRoundStyleE2EEESH_S1K_JNS11_IS13_S15_NSS_INS5_IJSG_S16_EEENS5_IJSB_SG_EEEEEEENS4_39AutoVectorizingCopyWithAssumedAlignmentILi128EEEEEES1C_S1Y_S20_NS4_14SM90_TMA_STOREES1Y_S20_NS4_9Copy_AtomIJNS4_17SM90_U32x4_STSM_NENS_6half_tEEEEvEEEvvEEEEvNT_6ParamsE)
        /*0008*/ 	.word	0x000000a8


	//----- nvinfo : EIATTR_FRAME_SIZE
	.align		4
.L_17:
        /*000c*/ 	.byte	0x04, 0x11
        /*000e*/ 	.short	(.L_19 - .L_18)
	.align		4
.L_18:
        /*0010*/ 	.word	index@(_ZN7cutlass13device_kernelINS_4gemm6kernel13GemmUniversalIN4cute5tupleIJiiiiEEENS1_10collective13CollectiveMmaINS1_37MainloopSm90TmaGmmaWarpSpecializedFP8ILi6ENS5_IJNS4_1CILi1EEENSA_ILi2EEESB_EEENS1_35KernelTmaWarpSpecializedCooperativeEEENS5_IJNSA_ILi128EEESG_SG_EEENS_12float_e4m3_tENS5_IJlSB_lEEESI_SJ_NS4_8TiledMMAINS4_8MMA_AtomIJNS4_4SM904GMMA31MMA_64x128x32_F32E4M3E4M3_SS_TNILNSN_7ScaleInE1ELSP_1EEEEEENS4_6LayoutINS5_IJSC_SB_SB_EEENS5_IJSB_NSA_ILi0EEESU_EEEEENS5_IJNS4_10UnderscoreESX_SX_EEEEENS4_23SM90_TMA_LOAD_MULTICASTENS4_14ComposedLayoutINS4_7SwizzleILi3ELi4ELi3EEENS4_18smem_ptr_flag_bitsILi8EEENSS_INS5_IJNSA_ILi8EEESG_EEENS5_IJSG_SB_EEEEEEEvNS4_8identityENS4_13SM90_TMA_LOADES1A_vS1B_EENS_8epilogue10collective18CollectiveEpilogueINS1E_22Sm90TmaWarpSpecializedILi4ELi2ELi16ELb0ELb0EEEJSH_NS5_IJSG_NSA_ILi32EEEEEESI_NS5_IJSB_llEEESI_S1L_NS1E_6fusion15FusionCallbacksIS1I_NS1M_36ScaledLinCombPerRowBiasEltActAmaxAuxINS_6layout11ColumnMajorENS1E_6thread4ReLuESI_fSI_ffSI_fLi16ELi4ELNS_15FloatRoundStyleE2EEESH_S1K_JNS11_IS13_S15_NSS_INS5_IJSG_S16_EEENS5_IJSB_SG_EEEEEEENS4_39AutoVectorizingCopyWithAssumedAlignmentILi128EEEEEES1C_S1Y_S20_NS4_14SM90_TMA_STOREES1Y_S20_NS4_9Copy_AtomIJNS4_17SM90_U32x4_STSM_NENS_6half_tEEEEvEEEvvEEEEvNT_6ParamsE)
        /*0014*/ 	.word	0x00000000


	//----- nvinfo : EIATTR_MIN_STACK_SIZE
	.align		4
.L_19:
        /*0018*/ 	.byte	0x04, 0x12
        /*001a*/ 	.short	(.L_21 - .L_20)
	.align		4
.L_20:
        /*001c*/ 	.word	index@(_ZN7cutlass13device_kernelINS_4gemm6kernel13GemmUniversalIN4cute5tupleIJiiiiEEENS1_10collective13CollectiveMmaINS1_37MainloopSm90TmaGmmaWarpSpecializedFP8ILi6ENS5_IJNS4_1CILi1EEENSA_ILi2EEESB_EEENS1_35KernelTmaWarpSpecializedCooperativeEEENS5_IJNSA_ILi128EEESG_SG_EEENS_12float_e4m3_tENS5_IJlSB_lEEESI_SJ_NS4_8TiledMMAINS4_8MMA_AtomIJNS4_4SM904GMMA31MMA_64x128x32_F32E4M3E4M3_SS_TNILNSN_7ScaleInE1ELSP_1EEEEEENS4_6LayoutINS5_IJSC_SB_SB_EEENS5_IJSB_NSA_ILi0EEESU_EEEEENS5_IJNS4_10UnderscoreESX_SX_EEEEENS4_23SM90_TMA_LOAD_MULTICASTENS4_14ComposedLayoutINS4_7SwizzleILi3ELi4ELi3EEENS4_18smem_ptr_flag_bitsILi8EEENSS_INS5_IJNSA_ILi8EEESG_EEENS5_IJSG_SB_EEEEEEEvNS4_8identityENS4_13SM90_TMA_LOADES1A_vS1B_EENS_8epilogue10collective18CollectiveEpilogueINS1E_22Sm90TmaWarpSpecializedILi4ELi2ELi16ELb0ELb0EEEJSH_NS5_IJSG_NSA_ILi32EEEEEESI_NS5_IJSB_llEEESI_S1L_NS1E_6fusion15FusionCallbacksIS1I_NS1M_36ScaledLinCombPerRowBiasEltActAmaxAuxINS_6layout11ColumnMajorENS1E_6thread4ReLuESI_fSI_ffSI_fLi16ELi4ELNS_15FloatRoundStyleE2EEESH_S1K_JNS11_IS13_S15_NSS_INS5_IJSG_S16_EEENS5_IJSB_SG_EEEEEEENS4_39AutoVectorizingCopyWithAssumedAlignmentILi128EEEEEES1C_S1Y_S20_NS4_14SM90_TMA_STOREES1Y_S20_NS4_9Copy_AtomIJNS4_17SM90_U32x4_STSM_NENS_6half_tEEEEvEEEvvEEEEvNT_6ParamsE)
        /*0020*/ 	.word	0x00000000
.L_21:


//--------------------- .nv.compat                --------------------------
	.section	.nv.compat,"",@"SHT_CUDA_COMPAT_INFO"
	.align	4
        /*0000*/ 	.byte	0x02, 0x09, 0x01, 0x00, 0x02, 0x02, 0x04, 0x00, 0x02, 0x05, 0x05, 0x00, 0x03, 0x07, 0x01, 0x01
        /*0010*/ 	.byte	0x02, 0x03, 0x01, 0x00, 0x02, 0x06, 0x01, 0x00, 0x04, 0x0b, 0x08, 0x00, 0x00, 0x00, 0x00, 0x00
        /*0020*/ 	.byte	0x00, 0x00, 0x00, 0x00


//--------------------- .nv.info._ZN7cutlass13device_kernelINS_4gemm6kernel13GemmUniversalIN4cute5tupleIJiiiiEEENS1_10collective13CollectiveMmaINS1_37MainloopSm90TmaGmmaWarpSpecializedFP8ILi6ENS5_IJNS4_1CILi1EEENSA_ILi2EEESB_EEENS1_35KernelTmaWarpSpecializedCooperativeEEENS5_IJNSA_ILi128EEESG_SG_EEENS_12float_e4m3_tENS5_IJlSB_lEEESI_SJ_NS4_8TiledMMAINS4_8MMA_AtomIJNS4_4SM904GMMA31MMA_64x128x32_F32E4M3E4M3_SS_TNILNSN_7ScaleInE1ELSP_1EEEEEENS4_6LayoutINS5_IJSC_SB_SB_EEENS5_IJSB_NSA_ILi0EEESU_EEEEENS5_IJNS4_10UnderscoreESX_SX_EEEEENS4_23SM90_TMA_LOAD_MULTICASTENS4_14ComposedLayoutINS4_7SwizzleILi3ELi4ELi3EEENS4_18smem_ptr_flag_bitsILi8EEENSS_INS5_IJNSA_ILi8EEESG_EEENS5_IJSG_SB_EEEEEEEvNS4_8identityENS4_13SM90_TMA_LOADES1A_vS1B_EENS_8epilogue10collective18CollectiveEpilogueINS1E_22Sm90TmaWarpSpecializedILi4ELi2ELi16ELb0ELb0EEEJSH_NS5_IJSG_NSA_ILi32EEEEEESI_NS5_IJSB_llEEESI_S1L_NS1E_6fusion15FusionCallbacksIS1I_NS1M_36ScaledLinCombPerRowBiasEltActAmaxAuxINS_6layout11ColumnMajorENS1E_6thread4ReLuESI_fSI_ffSI_fLi16ELi4ELNS_15FloatRoundStyleE2EEESH_S1K_JNS11_IS13_S15_NSS_INS5_IJSG_S16_EEENS5_IJSB_SG_EEEEEEENS4_39AutoVectorizingCopyWithAssumedAlignmentILi128EEEEEES1C_S1Y_S20_NS4_14SM90_TMA_STOREES1Y_S20_NS4_9Copy_AtomIJNS4_17SM90_U32x4_STSM_NENS_6half_tEEEEvEEEvvEEEEvNT_6ParamsE --------------------------
	.section	.nv.info._ZN7cutlass13device_kernelINS_4gemm6kernel13GemmUniversalIN4cute5tupleIJiiiiEEENS1_10collective13CollectiveMmaINS1_37MainloopSm90TmaGmmaWarpSpecializedFP8ILi6ENS5_IJNS4_1CILi1EEENSA_ILi2EEESB_EEENS1_35KernelTmaWarpSpecializedCooperativeEEENS5_IJNSA_ILi128EEESG_SG_EEENS_12float_e4m3_tENS5_IJlSB_lEEESI_SJ_NS4_8TiledMMAINS4_8MMA_AtomIJNS4_4SM904GMMA31MMA_64x128x32_F32E4M3E4M3_SS_TNILNSN_7ScaleInE1ELSP_1EEEEEENS4_6LayoutINS5_IJSC_SB_SB_EEENS5_IJSB_NSA_ILi0EEESU_EEEEENS5_IJNS4_10UnderscoreESX_SX_EEEEENS4_23SM90_TMA_LOAD_MULTICASTENS4_14ComposedLayoutINS4_7SwizzleILi3ELi4ELi3EEENS4_18smem_ptr_flag_bitsILi8EEENSS_INS5_IJNSA_ILi8EEESG_EEENS5_IJSG_SB_EEEEEEEvNS4_8identityENS4_13SM90_TMA_LOADES1A_vS1B_EENS_8epilogue10collective18CollectiveEpilogueINS1E_22Sm90TmaWarpSpecializedILi4ELi2ELi16ELb0ELb0EEEJSH_NS5_IJSG_NSA_ILi32EEEEEESI_NS5_IJSB_llEEESI_S1L_NS1E_6fusion15FusionCallbacksIS1I_NS1M_36ScaledLinCombPerRowBiasEltActAmaxAuxINS_6layout11ColumnMajorENS1E_6thread4ReLuESI_fSI_ffSI_fLi16ELi4ELNS_15FloatRoundStyleE2EEESH_S1K_JNS11_IS13_S15_NSS_INS5_IJSG_S16_EEENS5_IJSB_SG_EEEEEEENS4_39AutoVectorizingCopyWithAssumedAlignmentILi128EEEEEES1C_S1Y_S20_NS4_14SM90_TMA_STOREES1Y_S20_NS4_9Copy_AtomIJNS4_17SM90_U32x4_STSM_NENS_6half_tEEEEvEEEvvEEEEvNT_6ParamsE,"",@"SHT_CUDA_INFO"
	.sectionflags	@""
	.align	4


	//----- nvinfo : EIATTR_CUDA_API_VERSION
	.align		4
        /*0000*/ 	.byte	0x04, 0x37
        /*0002*/ 	.short	(.L_23 - .L_22)
.L_22:
        /*0004*/ 	.word	0x00000082


	//----- nvinfo : EIATTR_KPARAM_INFO
	.align		4
.L_23:
        /*0008*/ 	.byte	0x04, 0x17
        /*000a*/ 	.short	(.L_25 - .L_24)
.L_24:
        /*000c*/ 	.word	0x00000000
        /*0010*/ 	.short	0x0000
        /*0012*/ 	.short	0x0070
        /*0014*/ 	.byte	0x00, 0xf0, 0x01, 0x28


	//----- nvinfo : EIATTR_SPARSE_MMA_MASK
	.align		4
.L_25:
        /*0018*/ 	.byte	0x03, 0x50
        /*001a*/ 	.short	0x0000


	//----- nvinfo : EIATTR_MAXREG_COUNT
	.align		4
        /*001c*/ 	.byte	0x03, 0x1b
        /*001e*/ 	.short	0x00a8


	//----- nvinfo : EIATTR_NUM_BARRIERS
	.align		4
        /*0020*/ 	.byte	0x02, 0x4c
        /*0022*/ 	.byte	0x02
	.zero		1


	//----- nvinfo : EIATTR_EXTERNS
	.align		4
        /*0024*/ 	.byte	0x04, 0x0f
        /*0026*/ 	.short	(.L_27 - .L_26)


	//   ....[0]....
	.align		4
.L_26:
        /*0028*/ 	.word	index@(__assertfail)


	//----- nvinfo : EIATTR_MERCURY_ISA_VERSION
	.align		4
.L_27:
        /*002c*/ 	.byte	0x03, 0x5f
        /*002e*/ 	.short	0x0101


	//----- nvinfo : EIATTR_INT_WARP_WIDE_INSTR_OFFSETS
	.align		4
        /*0030*/ 	.byte	0x04, 0x31
        /*0032*/ 	.short	(.L_29 - .L_28)


	//   ....[0]....
.L_28:
        /*0034*/ 	.word	0x000009f0


	//   ....[1]....
        /*0038*/ 	.word	0x00000a10


	//   ....[2]....
        /*003c*/ 	.word	0x00000b70


	//   ....[3]....
        /*0040*/ 	.word	0x00006050


	//   ....[4]....
        /*0044*/ 	.word	0x00006060


	//   ....[5]....
        /*0048*/ 	.word	0x000060f0


	//   ....[6]....
        /*004c*/ 	.word	0x00006140


	//   ....[7]....
        /*0050*/ 	.word	0x000077c0


	//   ....[8]....
        /*0054*/ 	.word	0x00007840


	//   ....[9]....
        /*0058*/ 	.word	0x00008f40


	//   ....[10]....
        /*005c*/ 	.word	0x00008f50


	//   ....[11]....
        /*0060*/ 	.word	0x00008f60


	//   ....[12]....
        /*0064*/ 	.word	0x00008f70


	//   ....[13]....
        /*0068*/ 	.word	0x0000a6f0


	//   ....[14]....
        /*006c*/ 	.word	0x0000a770


	//   ....[15]....
        /*0070*/ 	.word	0x0000a910


	//   ....[16]....
        /*0074*/ 	.word	0x0000a930


	//   ....[17]....
        /*0078*/ 	.word	0x0000a9a0


	//   ....[18]....
        /*007c*/ 	.word	0x0000a9c0


	//   ....[19]....
        /*0080*/ 	.word	0x0000aa70


	//   ....[20]....
        /*0084*/ 	.word	0x0000aa90


	//   ....[21]....
        /*0088*/ 	.word	0x0000ab00


	//   ....[22]....
        /*008c*/ 	.word	0x0000ab20


	//----- nvinfo : EIATTR_COOP_GROUP_MASK_REGIDS
	.align		4
.L_29:
        /*0090*/ 	.byte	0x04, 0x29
        /*0092*/ 	.short	(.L_31 - .L_30)


	//   ....[0]....
.L_30:
        /*0094*/ 	.word	0xffffffff


	//   ....[1]....
        /*0098*/ 	.word	0xffffffff


	//   ....[2]....
        /*009c*/ 	.word	0xffffffff


	//   ....[3]....
        /*00a0*/ 	.word	0xffffffff


	//   ....[4]....
        /*00a4*/ 	.word	0xffffffff


	//   ....[5]....
        /*00a8*/ 	.word	0xffffffff


	//   ....[6]....
        /*00ac*/ 	.word	0xffffffff


	//----- nvinfo : EIATTR_COOP_GROUP_INSTR_OFFSETS
	.align		4
.L_31:
        /*00b0*/ 	.byte	0x04, 0x28
        /*00b2*/ 	.short	(.L_33 - .L_32)


	//   ....[0]....
.L_32:
        /*00b4*/ 	.word	0x00000060


	//   ....[1]....
        /*00b8*/ 	.word	0x00000070


	//   ....[2]....
        /*00bc*/ 	.word	0x00000400


	//   ....[3]....
        /*00c0*/ 	.word	0x00000610


	//   ....[4]....
        /*00c4*/ 	.word	0x00000830


	//   ....[5]....
        /*00c8*/ 	.word	0x00000c70


	//   ....[6]....
        /*00cc*/ 	.word	0x00001920


	//----- nvinfo : EIATTR_REG_RECONFIG
	.align		4
.L_33:
        /*00d0*/ 	.byte	0x01, 0x54
	.zero		2


	//----- nvinfo : EIATTR_SYSCALL_OFFSETS
	.align		4
        /*00d4*/ 	.byte	0x04, 0x46
        /*00d6*/ 	.short	(.L_35 - .L_34)


	//   ....[0]....
.L_34:
        /*00d8*/ 	.word	0x000038f0


	//   ....[1]....
        /*00dc*/ 	.word	0x00003a30


	//   ....[2]....
        /*00e0*/ 	.word	0x000041e0


	//----- nvinfo : EIATTR_MBARRIER_INSTR_OFFSETS
	.align		4
.L_35:
        /*00e4*/ 	.byte	0x04, 0x39
        /*00e6*/ 	.short	(.L_37 - .L_36)


	//   ....[0]....
.L_36:
        /*00e8*/ 	.word	0x00000500
        /*00ec*/ 	.word	0x000000ff
        /*00f0*/ 	.word	0x00000000
        /*00f4*/ 	.short	0x0100
        /*00f6*/ 	.byte	0x08
	.zero		1


	//   ....[1]....
        /*00f8*/ 	.word	0x00000510
        /*00fc*/ 	.word	0x000000ff
        /*0100*/ 	.word	0x00000030
        /*0104*/ 	.short	0x0100
        /*0106*/ 	.byte	0x08
	.zero		1


	//   ....[2]....
        /*0108*/ 	.word	0x00000520
        /*010c*/ 	.word	0x000000ff
        /*0110*/ 	.word	0x00000008
        /*0114*/ 	.short	0x0100
        /*0116*/ 	.byte	0x08
	.zero		1


	//   ....[3]....
        /*0118*/ 	.word	0x00000530
        /*011c*/ 	.word	0x000000ff
        /*0120*/ 	.word	0x00000038
        /*0124*/ 	.short	0x0100
        /*0126*/ 	.byte	0x08
	.zero		1


	//   ....[4]....
        /*0128*/ 	.word	0x00000540
        /*012c*/ 	.word	0x000000ff
        /*0130*/ 	.word	0x00000010
        /*0134*/ 	.short	0x0100
        /*0136*/ 	.byte	0x08
	.zero		1


	//   ....[5]....
        /*0138*/ 	.word	0x00000550
        /*013c*/ 	.word	0x000000ff
        /*0140*/ 	.word	0x00000040
        /*0144*/ 	.short	0x0100
        /*0146*/ 	.byte	0x08
	.zero		1


	//   ....[6]....
        /*0148*/ 	.word	0x00000560
        /*014c*/ 	.word	0x000000ff
        /*0150*/ 	.word	0x00000018
        /*0154*/ 	.short	0x0100
        /*0156*/ 	.byte	0x08
	.zero		1


	//   ....[7]....
        /*0158*/ 	.word	0x00000570
        /*015c*/ 	.word	0x000000ff
        /*0160*/ 	.word	0x00000048
        /*0164*/ 	.short	0x0100
        /*0166*/ 	.byte	0x08
	.zero		1


	//   ....[8]....
        /*0168*/ 	.word	0x00000580
        /*016c*/ 	.word	0x000000ff
        /*0170*/ 	.word	0x00000020
        /*0174*/ 	.short	0x0100
        /*0176*/ 	.byte	0x08
	.zero		1


	//   ....[9]....
        /*0178*/ 	.word	0x00000590
        /*017c*/ 	.word	0x000000ff
        /*0180*/ 	.word	0x00000050
        /*0184*/ 	.short	0x0100
        /*0186*/ 	.byte	0x08
	.zero		1


	//   ....[10]....
        /*0188*/ 	.word	0x000005a0
        /*018c*/ 	.word	0x000000ff
        /*0190*/ 	.word	0x00000028
        /*0194*/ 	.short	0x0100
        /*0196*/ 	.byte	0x08
	.zero		1


	//   ....[11]....
        /*0198*/ 	.word	0x000005b0
        /*019c*/ 	.word	0x000000ff
        /*01a0*/ 	.word	0x00000058
        /*01a4*/ 	.short	0x0100
        /*01a6*/ 	.byte	0x08
	.zero		1


	//   ....[12]....
        /*01a8*/ 	.word	0x000007a0
        /*01ac*/ 	.word	0x000000ff
        /*01b0*/ 	.word	0x00000060
        /*01b4*/ 	.short	0x0100
        /*01b6*/ 	.byte	0x08
	.zero		1


	//   ....[13]....
        /*01b8*/ 	.word	0x000007b0
        /*01bc*/ 	.word	0x000000ff
        /*01c0*/ 	.word	0x00000080
        /*01c4*/ 	.short	0x0100
        /*01c6*/ 	.byte	0x08
	.zero		1


	//   ....[14]....
        /*01c8*/ 	.word	0x000007c0
        /*01cc*/ 	.word	0x000000ff
        /*01d0*/ 	.word	0x00000068
        /*01d4*/ 	.short	0x0100
        /*01d6*/ 	.byte	0x08
	.zero		1


	//   ....[15]....
        /*01d8*/ 	.word	0x000007d0
        /*01dc*/ 	.word	0x000000ff
        /*01e0*/ 	.word	0x00000088
        /*01e4*/ 	.short	0x0100
        /*01e6*/ 	.byte	0x08
	.zero		1


	//   ....[16]....
        /*01e8*/ 	.word	0x000007e0
        /*01ec*/ 	.word	0x000000ff
        /*01f0*/ 	.word	0x00000070
        /*01f4*/ 	.short	0x0100
        /*01f6*/ 	.byte	0x08
	.zero		1


	//   ....[17]....
        /*01f8*/ 	.word	0x000007f0
        /*01fc*/ 	.word	0x000000ff
        /*0200*/ 	.word	0x00000090
        /*0204*/ 	.short	0x0100
        /*0206*/ 	.byte	0x08
	.zero		1


	//   ....[18]....
        /*0208*/ 	.word	0x00000800
        /*020c*/ 	.word	0x000000ff
        /*0210*/ 	.word	0x00000078
        /*0214*/ 	.short	0x0100
        /*0216*/ 	.byte	0x08
	.zero		1


	//   ....[19]....
        /*0218*/ 	.word	0x00000810
        /*021c*/ 	.word	0x000000ff
        /*0220*/ 	.word	0x00000098
        /*0224*/ 	.short	0x0100
        /*0226*/ 	.byte	0x08
	.zero		1


	//   ....[20]....
        /*0228*/ 	.word	0x00000be0
        /*022c*/ 	.word	0x000000ff
        /*0230*/ 	.word	0x000000a0
        /*0234*/ 	.short	0x0100
        /*0236*/ 	.byte	0x06
	.zero		1


	//   ....[21]....
        /*0238*/ 	.word	0x00000c20
        /*023c*/ 	.word	0x000000ff
        /*0240*/ 	.word	0x000000a8
        /*0244*/ 	.short	0x0100
        /*0246*/ 	.byte	0x06
	.zero		1


	//   ....[22]....
        /*0248*/ 	.word	0x00001e50
        /*024c*/ 	.word	0x000000ff
        /*0250*/ 	.word	0x00000000
        /*0254*/ 	.short	0x010a
        /*0256*/ 	.byte	0x05
	.zero		1


	//   ....[23]....
        /*0258*/ 	.word	0x00001e90
        /*025c*/ 	.word	0x000000ff
        /*0260*/ 	.word	0x00000000
        /*0264*/ 	.short	0x010a
        /*0266*/ 	.byte	0x05
	.zero		1


	//   ....[24]....
        /*0268*/ 	.word	0x000028b0
        /*026c*/ 	.word	0x000000ff
        /*0270*/ 	.word	0x00000000
        /*0274*/ 	.short	0x010a
        /*0276*/ 	.byte	0x08
	.zero		1


	//   ....[25]....
        /*0278*/ 	.word	0x000028f0
        /*027c*/ 	.word	0x000000ff
        /*0280*/ 	.word	0x00000000
        /*0284*/ 	.short	0x010a
        /*0286*/ 	.byte	0x08
	.zero		1


	//   ....[26]....
        /*0288*/ 	.word	0x00003030
        /*028c*/ 	.word	0x00000005
        /*0290*/ 	.word	0x00000000
        /*0294*/ 	.short	0x0101
        /*0296*/ 	.byte	0x3f
	.zero		1


	//   ....[27]....
        /*0298*/ 	.word	0x000036b0
        /*029c*/ 	.word	0x00000000
        /*02a0*/ 	.word	0x00000000
        /*02a4*/ 	.short	0x0101
        /*02a6*/ 	.byte	0x3f
	.zero		1


	//   ....[28]....
        /*02a8*/ 	.word	0x00004770
        /*02ac*/ 	.word	0x00000032
        /*02b0*/ 	.word	0x00000060
        /*02b4*/ 	.short	0x010a
        /*02b6*/ 	.byte	0x3f
	.zero		1


	//   ....[29]....
        /*02b8*/ 	.word	0x00004d60
        /*02bc*/ 	.word	0x00000003
        /*02c0*/ 	.word	0x00000000
        /*02c4*/ 	.short	0x0101
        /*02c6*/ 	.byte	0x3f
	.zero		1


	//   ....[30]....
        /*02c8*/ 	.word	0x00006230
        /*02cc*/ 	.word	0x00000021
        /*02d0*/ 	.word	0x00000060
        /*02d4*/ 	.short	0x010a
        /*02d6*/ 	.byte	0x3f
	.zero		1


	//   ....[31]....
        /*02d8*/ 	.word	0x000067b0
        /*02dc*/ 	.word	0x00000007
        /*02e0*/ 	.word	0x00000000
        /*02e4*/ 	.short	0x0101
        /*02e6*/ 	.byte	0x3f
	.zero		1


	//   ....[32]....
        /*02e8*/ 	.word	0x00007a20
        /*02ec*/ 	.word	0x00000021
        /*02f0*/ 	.word	0x00000060
        /*02f4*/ 	.short	0x010a
        /*02f6*/ 	.byte	0x3f
	.zero		1


	//   ....[33]....
        /*02f8*/ 	.word	0x00007fa0
        /*02fc*/ 	.word	0x00000007
        /*0300*/ 	.word	0x00000000
        /*0304*/ 	.short	0x0101
        /*0306*/ 	.byte	0x3f
	.zero		1


	//   ....[34]....
        /*0308*/ 	.word	0x00009150
        /*030c*/ 	.word	0x00000032
        /*0310*/ 	.word	0x00000060
        /*0314*/ 	.short	0x010a
        /*0316*/ 	.byte	0x3f
	.zero		1


	//   ....[35]....
        /*0318*/ 	.word	0x000096e0
        /*031c*/ 	.word	0x00000007
        /*0320*/ 	.word	0x00000000
        /*0324*/ 	.short	0x0101
        /*0326*/ 	.byte	0x3f
	.zero		1


	//   ....[36]....
        /*0328*/ 	.word	0x0000b840
        /*032c*/ 	.word	0x00000005
        /*0330*/ 	.word	0x000000a8
        /*0334*/ 	.short	0x010a
        /*0336*/ 	.byte	0x3f
	.zero		1


	//   ....[37]....
        /*0338*/ 	.word	0x0000bd10
        /*033c*/ 	.word	0x000000ff
        /*0340*/ 	.word	0x00000080
        /*0344*/ 	.short	0x010a
        /*0346*/ 	.byte	0x04
	.zero		1


	//   ....[38]....
        /*0348*/ 	.word	0x0000be00
        /*034c*/ 	.word	0x000000ff
        /*0350*/ 	.word	0x00000060
        /*0354*/ 	.short	0x010b
        /*0356*/ 	.byte	0x04
	.zero		1


	//   ....[39]....
        /*0358*/ 	.word	0x0000be70
        /*035c*/ 	.word	0x00000004
        /*0360*/ 	.word	0x00000000
        /*0364*/ 	.short	0x0101
        /*0366*/ 	.byte	0x3f
	.zero		1


	//   ....[40]....
        /*0368*/ 	.word	0x0000bea0
        /*036c*/ 	.word	0x000000ff
        /*0370*/ 	.word	0x00000088
        /*0374*/ 	.short	0x010a
        /*0376*/ 	.byte	0x04
	.zero		1


	//   ....[41]....
        /*0378*/ 	.word	0x0000bfb0
        /*037c*/ 	.word	0x000000ff
        /*0380*/ 	.word	0x00000068
        /*0384*/ 	.short	0x010b
        /*0386*/ 	.byte	0x04
	.zero		1


	//   ....[42]....
        /*0388*/ 	.word	0x0000c020
        /*038c*/ 	.word	0x00000004
        /*0390*/ 	.word	0x00000000
        /*0394*/ 	.short	0x0101
        /*0396*/ 	.byte	0x3f
	.zero		1


	//   ....[43]....
        /*0398*/ 	.word	0x0000c050
        /*039c*/ 	.word	0x000000ff
        /*03a0*/ 	.word	0x00000090
        /*03a4*/ 	.short	0x010a
        /*03a6*/ 	.byte	0x04
	.zero		1


	//   ....[44]....
        /*03a8*/ 	.word	0x0000c160
        /*03ac*/ 	.word	0x000000ff
        /*03b0*/ 	.word	0x00000070
        /*03b4*/ 	.short	0x010b
        /*03b6*/ 	.byte	0x04
	.zero		1


	//   ....[45]....
        /*03b8*/ 	.word	0x0000c1d0
        /*03bc*/ 	.word	0x00000004
        /*03c0*/ 	.word	0x00000000
        /*03c4*/ 	.short	0x0101
        /*03c6*/ 	.byte	0x3f
	.zero		1


	//   ....[46]....
        /*03c8*/ 	.word	0x0000c200
        /*03cc*/ 	.word	0x000000ff
        /*03d0*/ 	.word	0x00000098
        /*03d4*/ 	.short	0x010a
        /*03d6*/ 	.byte	0x04
	.zero		1


	//   ....[47]....
        /*03d8*/ 	.word	0x0000c310
        /*03dc*/ 	.word	0x000000ff
        /*03e0*/ 	.word	0x00000078
        /*03e4*/ 	.short	0x010b
        /*03e6*/ 	.byte	0x04
	.zero		1


	//   ....[48]....
        /*03e8*/ 	.word	0x0000c400
        /*03ec*/ 	.word	0x00000004
        /*03f0*/ 	.word	0x00000000
        /*03f4*/ 	.short	0x0101
        /*03f6*/ 	.byte	0x3f
	.zero		1


	//   ....[49]....
        /*03f8*/ 	.word	0x0000ca40
        /*03fc*/ 	.word	0x00000003
        /*0400*/ 	.word	0x00000080
        /*0404*/ 	.short	0x010a
        /*0406*/ 	.byte	0x3f
	.zero		1


	//   ....[50]....
        /*0408*/ 	.word	0x0000ca80
        /*040c*/ 	.word	0x00000003
        /*0410*/ 	.word	0x00000088
        /*0414*/ 	.short	0x010a
        /*0416*/ 	.byte	0x3f
	.zero		1


	//   ....[51]....
        /*0418*/ 	.word	0x0000cac0
        /*041c*/ 	.word	0x00000003
        /*0420*/ 	.word	0x00000090
        /*0424*/ 	.short	0x010a
        /*0426*/ 	.byte	0x3f
	.zero		1


	//   ....[52]....
        /*0428*/ 	.word	0x0000cb10
        /*042c*/ 	.word	0x00000003
        /*0430*/ 	.word	0x00000098
        /*0434*/ 	.short	0x010a
        /*0436*/ 	.byte	0x3f
	.zero		1


	//   ....[53]....
        /*0438*/ 	.word	0x0000ce40
        /*043c*/ 	.word	0x0000000e
        /*0440*/ 	.word	0x00000030
        /*0444*/ 	.short	0x010a
        /*0446*/ 	.byte	0x3f
	.zero		1


	//   ....[54]....
        /*0448*/ 	.word	0x0000d1c0
        /*044c*/ 	.word	0x00000006
        /*0450*/ 	.word	0x000000a8
        /*0454*/ 	.short	0x0101
        /*0456*/ 	.byte	0x3f
	.zero		1


	//   ....[55]....
        /*0458*/ 	.word	0x0000d8f0
        /*045c*/ 	.word	0x00000007
        /*0460*/ 	.word	0x00000000
        /*0464*/ 	.short	0x010a
        /*0466*/ 	.byte	0x3f
	.zero		1


	//   ....[56]....
        /*0468*/ 	.word	0x0000d970
        /*046c*/ 	.word	0x00000006
        /*0470*/ 	.word	0x00000000
        /*0474*/ 	.short	0x010a
        /*0476*/ 	.byte	0x3f
	.zero		1


	//   ....[57]....
        /*0478*/ 	.word	0x0000da00
        /*047c*/ 	.word	0x00000007
        /*0480*/ 	.word	0x00000000
        /*0484*/ 	.short	0x010a
        /*0486*/ 	.byte	0x3f
	.zero		1


	//   ....[58]....
        /*0488*/ 	.word	0x0000da90
        /*048c*/ 	.word	0x00000006
        /*0490*/ 	.word	0x00000000
        /*0494*/ 	.short	0x010a
        /*0496*/ 	.byte	0x3f
	.zero		1


	//   ....[59]....
        /*0498*/ 	.word	0x0000db20
        /*049c*/ 	.word	0x00000007
        /*04a0*/ 	.word	0x00000000
        /*04a4*/ 	.short	0x010a
        /*04a6*/ 	.byte	0x3f
	.zero		1


	//   ....[60]....
        /*04a8*/ 	.word	0x0000dbb0
        /*04ac*/ 	.word	0x00000005
        /*04b0*/ 	.word	0x00000000
        /*04b4*/ 	.short	0x010a
        /*04b6*/ 	.byte	0x3f
	.zero		1


	//   ....[61]....
        /*04b8*/ 	.word	0x0000dc20
        /*04bc*/ 	.word	0x00000003
        /*04c0*/ 	.word	0x00000000
        /*04c4*/ 	.short	0x010a
        /*04c6*/ 	.byte	0x3f
	.zero		1


	//   ....[62]....
        /*04c8*/ 	.word	0x0000dc80
        /*04cc*/ 	.word	0x00000005
        /*04d0*/ 	.word	0x00000000
        /*04d4*/ 	.short	0x010a
        /*04d6*/ 	.byte	0x3f
	.zero		1


	//   ....[63]....
        /*04d8*/ 	.word	0x0000dcd0
        /*04dc*/ 	.word	0x00000032
        /*04e0*/ 	.word	0x00000060
        /*04e4*/ 	.short	0x010a
        /*04e6*/ 	.byte	0x3f
	.zero		1


	//   ....[64]....
        /*04e8*/ 	.word	0x0000dd20
        /*04ec*/ 	.word	0x00000021
        /*04f0*/ 	.word	0x00000060
        /*04f4*/ 	.short	0x010a
        /*04f6*/ 	.byte	0x3f
	.zero		1


	//   ....[65]....
        /*04f8*/ 	.word	0x0000dd70
        /*04fc*/ 	.word	0x00000021
        /*0500*/ 	.word	0x00000060
        /*0504*/ 	.short	0x010a
        /*0506*/ 	.byte	0x3f
	.zero		1


	//   ....[66]....
        /*0508*/ 	.word	0x0000ddc0
        /*050c*/ 	.word	0x00000032
        /*0510*/ 	.word	0x00000060
        /*0514*/ 	.short	0x010a
        /*0516*/ 	.byte	0x3f
	.zero		1


	//   ....[67]....
        /*0518*/ 	.word	0x0000de10
        /*051c*/ 	.word	0x00000005
        /*0520*/ 	.word	0x000000a8
        /*0524*/ 	.short	0x010a
        /*0526*/ 	.byte	0x3f
	.zero		1


	//   ....[68]....
        /*0528*/ 	.word	0x0000de70
        /*052c*/ 	.word	0x00000004
        /*0530*/ 	.word	0x00000080
        /*0534*/ 	.short	0x010a
        /*0536*/ 	.byte	0x3f
	.zero		1


	//   ....[69]....
        /*0538*/ 	.word	0x0000ded0
        /*053c*/ 	.word	0x00000004
        /*0540*/ 	.word	0x00000088
        /*0544*/ 	.short	0x010a
        /*0546*/ 	.byte	0x3f
	.zero		1


	//   ....[70]....
        /*0548*/ 	.word	0x0000df30
        /*054c*/ 	.word	0x00000004
        /*0550*/ 	.word	0x00000090
        /*0554*/ 	.short	0x010a
        /*0556*/ 	.byte	0x3f
	.zero		1


	//   ....[71]....
        /*0558*/ 	.word	0x0000df90
        /*055c*/ 	.word	0x00000004
        /*0560*/ 	.word	0x00000098
        /*0564*/ 	.short	0x010a
        /*0566*/ 	.byte	0x3f
	.zero		1


	//   ....[72]....
        /*0568*/ 	.word	0x0000dfe0
        /*056c*/ 	.word	0x00000003
        /*0570*/ 	.word	0x00000080
        /*0574*/ 	.short	0x010a
        /*0576*/ 	.byte	0x3f
	.zero		1


	//   ....[73]....
        /*0578*/ 	.word	0x0000e030
        /*057c*/ 	.word	0x00000003
        /*0580*/ 	.word	0x00000088
        /*0584*/ 	.short	0x010a
        /*0586*/ 	.byte	0x3f
	.zero		1


	//   ....[74]....
        /*0588*/ 	.word	0x0000e080
        /*058c*/ 	.word	0x00000003
        /*0590*/ 	.word	0x00000090
        /*0594*/ 	.short	0x010a
        /*0596*/ 	.byte	0x3f
	.zero		1


	//   ....[75]....
        /*0598*/ 	.word	0x0000e150
        /*059c*/ 	.word	0x0000000e
        /*05a0*/ 	.word	0x00000030
        /*05a4*/ 	.short	0x010a
        /*05a6*/ 	.byte	0x3f
	.zero		1


	//   ....[76]....
        /*05a8*/ 	.word	0x0000e220
        /*05ac*/ 	.word	0x00000007
        /*05b0*/ 	.word	0x00000000
        /*05b4*/ 	.short	0x010a
        /*05b6*/ 	.byte	0x3f
	.zero		1


	//   ....[77]....
        /*05b8*/ 	.word	0x0000e270
        /*05bc*/ 	.word	0x00000006
        /*05c0*/ 	.word	0x00000000
        /*05c4*/ 	.short	0x010a
        /*05c6*/ 	.byte	0x3f
	.zero		1


	//   ....[78]....
        /*05c8*/ 	.word	0x0000e2c0
        /*05cc*/ 	.word	0x00000007
        /*05d0*/ 	.word	0x00000000
        /*05d4*/ 	.short	0x010a
        /*05d6*/ 	.byte	0x3f
	.zero		1


	//   ....[79]....
        /*05d8*/ 	.word	0x0000e310
        /*05dc*/ 	.word	0x00000006
        /*05e0*/ 	.word	0x00000000
        /*05e4*/ 	.short	0x010a
        /*05e6*/ 	.byte	0x3f
	.zero		1


	//   ....[80]....
        /*05e8*/ 	.word	0x0000e360
        /*05ec*/ 	.word	0x00000007
        /*05f0*/ 	.word	0x00000000
        /*05f4*/ 	.short	0x010a
        /*05f6*/ 	.byte	0x3f
	.zero		1


	//----- nvinfo : EIATTR_NUM_MBARRIERS
	.align		4
.L_37:
        /*05f8*/ 	.byte	0x03, 0x38
        /*05fa*/ 	.short	0x0016


	//----- nvinfo : EIATTR_EXIT_INSTR_OFFSETS
	.align		4
        /*05fc*/ 	.byte	0x04, 0x1c
        /*05fe*/ 	.short	(.L_39 - .L_38)


	//   ....[0]....
.L_38:
        /*0600*/ 	.word	0x00000e70


	//   ....[1]....
        /*0604*/ 	.word	0x00001750


	//   ....[2]....
        /*0608*/ 	.word	0x0000b220


	//   ....[3]....
        /*060c*/ 	.word	0x0000b770


	//   ....[4]....
        /*0610*/ 	.word	0x0000b7c0


	//   ....[5]....
        /*0614*/ 	.word	0x0000cb60


	//   ....[6]....
        /*0618*/ 	.word	0x0000dc00


	//----- nvinfo : EIATTR_MAX_THREADS
	.align		4
.L_39:
        /*061c*/ 	.byte	0x04, 0x05
        /*061e*/ 	.short	(.L_41 - .L_40)
.L_40:
        /*0620*/ 	.word	0x00000180
        /*0624*/ 	.word	0x00000001
        /*0628*/ 	.word	0x00000001


	//----- nvinfo : EIATTR_CRS_STACK_SIZE
	.align		4
.L_41:
        /*062c*/ 	.byte	0x04, 0x1e
        /*062e*/ 	.short	(.L_43 - .L_42)
.L_42:
        /*0630*/ 	.word	0x00000000


	//----- nvinfo : EIATTR_CBANK_PARAM_SIZE
	.align		4
.L_43:
        /*0634*/ 	.byte	0x03, 0x19
        /*0636*/ 	.short	0x0a70


	//----- nvinfo : EIATTR_PARAM_CBANK
	.align		4
        /*0638*/ 	.byte	0x04, 0x0a
        /*063a*/ 	.short	(.L_45 - .L_44)
	.align		4
.L_44:
        /*063c*/ 	.word	index@(.nv.constant0._ZN7cutlass13device_kernelINS_4gemm6kernel13GemmUniversalIN4cute5tupleIJiiiiEEENS1_10collective13CollectiveMmaINS1_37MainloopSm90TmaGmmaWarpSpecializedFP8ILi6ENS5_IJNS4_1CILi1EEENSA_ILi2EEESB_EEENS1_35KernelTmaWarpSpecializedCooperativeEEENS5_IJNSA_ILi128EEESG_SG_EEENS_12float_e4m3_tENS5_IJlSB_lEEESI_SJ_NS4_8TiledMMAINS4_8MMA_AtomIJNS4_4SM904GMMA31MMA_64x128x32_F32E4M3E4M3_SS_TNILNSN_7ScaleInE1ELSP_1EEEEEENS4_6LayoutINS5_IJSC_SB_SB_EEENS5_IJSB_NSA_ILi0EEESU_EEEEENS5_IJNS4_10UnderscoreESX_SX_EEEEENS4_23SM90_TMA_LOAD_MULTICASTENS4_14ComposedLayoutINS4_7SwizzleILi3ELi4ELi3EEENS4_18smem_ptr_flag_bitsILi8EEENSS_INS5_IJNSA_ILi8EEESG_EEENS5_IJSG_SB_EEEEEEEvNS4_8identityENS4_13SM90_TMA_LOADES1A_vS1B_EENS_8epilogue10collective18CollectiveEpilogueINS1E_22Sm90TmaWarpSpecializedILi4ELi2ELi16ELb0ELb0EEEJSH_NS5_IJSG_NSA_ILi32EEEEEESI_NS5_IJSB_llEEESI_S1L_NS1E_6fusion15FusionCallbacksIS1I_NS1M_36ScaledLinCombPerRowBiasEltActAmaxAuxINS_6layout11ColumnMajorENS1E_6thread4ReLuESI_fSI_ffSI_fLi16ELi4ELNS_15FloatRoundStyleE2EEESH_S1K_JNS11_IS13_S15_NSS_INS5_IJSG_S16_EEENS5_IJSB_SG_EEEEEEENS4_39AutoVectorizingCopyWithAssumedAlignmentILi128EEEEEES1C_S1Y_S20_NS4_14SM90_TMA_STOREES1Y_S20_NS4_9Copy_AtomIJNS4_17SM90_U32x4_STSM_NENS_6half_tEEEEvEEEvvEEEEvNT_6ParamsE)
        /*0640*/ 	.short	0x0210
        /*0642*/ 	.short	0x0a70


	//----- nvinfo : EIATTR_SW_WAR
	.align		4
.L_45:
        /*0644*/ 	.byte	0x04, 0x36
        /*0646*/ 	.short	(.L_47 - .L_46)
.L_46:
        /*0648*/ 	.word	0x00000008
.L_47:


//--------------------- .nv.callgraph             --------------------------
	.section	.nv.callgraph,"",@"SHT_CUDA_CALLGRAPH"
	.align	4
	.sectionentsize	8
	.align		4
        /*0000*/ 	.word	0x00000000
	.align		4
        /*0004*/ 	.word	0xffffffff
	.align		4
        /*0008*/ 	.word	index@(_ZN7cutlass13device_kernelINS_4gemm6kernel13GemmUniversalIN4cute5tupleIJiiiiEEENS1_10collective13CollectiveMmaINS1_37MainloopSm90TmaGmmaWarpSpecializedFP8ILi6ENS5_IJNS4_1CILi1EEENSA_ILi2EEESB_EEENS1_35KernelTmaWarpSpecializedCooperativeEEENS5_IJNSA_ILi128EEESG_SG_EEENS_12float_e4m3_tENS5_IJlSB_lEEESI_SJ_NS4_8TiledMMAINS4_8MMA_AtomIJNS4_4SM904GMMA31MMA_64x128x32_F32E4M3E4M3_SS_TNILNSN_7ScaleInE1ELSP_1EEEEEENS4_6LayoutINS5_IJSC_SB_SB_EEENS5_IJSB_NSA_ILi0EEESU_EEEEENS5_IJNS4_10UnderscoreESX_SX_EEEEENS4_23SM90_TMA_LOAD_MULTICASTENS4_14ComposedLayoutINS4_7SwizzleILi3ELi4ELi3EEENS4_18smem_ptr_flag_bitsILi8EEENSS_INS5_IJNSA_ILi8EEESG_EEENS5_IJSG_SB_EEEEEEEvNS4_8identityENS4_13SM90_TMA_LOADES1A_vS1B_EENS_8epilogue10collective18CollectiveEpilogueINS1E_22Sm90TmaWarpSpecializedILi4ELi2ELi16ELb0ELb0EEEJSH_NS5_IJSG_NSA_ILi32EEEEEESI_NS5_IJSB_llEEESI_S1L_NS1E_6fusion15FusionCallbacksIS1I_NS1M_36ScaledLinCombPerRowBiasEltActAmaxAuxINS_6layout11ColumnMajorENS1E_6thread4ReLuESI_fSI_ffSI_fLi16ELi4ELNS_15FloatRoundStyleE2EEESH_S1K_JNS11_IS13_S15_NSS_INS5_IJSG_S16_EEENS5_IJSB_SG_EEEEEEENS4_39AutoVectorizingCopyWithAssumedAlignmentILi128EEEEEES1C_S1Y_S20_NS4_14SM90_TMA_STOREES1Y_S20_NS4_9Copy_AtomIJNS4_17SM90_U32x4_STSM_NENS_6half_tEEEEvEEEvvEEEEvNT_6ParamsE)
	.align		4
        /*000c*/ 	.word	index@(__assertfail)
	.align		4
        /*0010*/ 	.word	0x00000000
	.align		4
        /*0014*/ 	.word	0xfffffffe
	.align		4
        /*0018*/ 	.word	0x00000000
	.align		4
        /*001c*/ 	.word	0xfffffffd
	.align		4
        /*0020*/ 	.word	0x00000000
	.align		4
        /*0024*/ 	.word	0xfffffffc


//--------------------- .nv.constant4             --------------------------
	.section	.nv.constant4,"a",@progbits
	.align	8
	.align		8
.nv.constant4:
        /*0000*/ 	.dword	__assertfail
	.align		8
        /*0008*/ 	.dword	__unnamed_1
	.align		8
        /*0010*/ 	.dword	__unnamed_2
	.align		8
        /*0018*/ 	.dword	__unnamed_3
	.align		8
        /*0020*/ 	.dword	_ZN34_INTERNAL_b6550974_4_k_cu_stride_A4cuda3std3__45__cpo5beginE
	.align		8
        /*0028*/ 	.dword	_ZN34_INTERNAL_b6550974_4_k_cu_stride_A4cuda3std3__45__cpo3endE
	.align		8
        /*0030*/ 	.dword	_ZN34_INTERNAL_b6550974_4_k_cu_stride_A4cuda3std3__45__cpo6cbeginE
	.align		8
        /*0038*/ 	.dword	_ZN34_INTERNAL_b6550974_4_k_cu_stride_A4cuda3std3__45__cpo4cendE
	.align		8
        /*0040*/ 	.dword	_ZN34_INTERNAL_b6550974_4_k_cu_stride_A4cuda3std3__436_GLOBAL__N__b6550974_4_k_cu_stride_A6ignoreE
	.align		8
        /*0048*/ 	.dword	_ZN34_INTERNAL_b6550974_4_k_cu_stride_A4cuda3std3__419piecewise_constructE
	.align		8
        /*0050*/ 	.dword	_ZN34_INTERNAL_b6550974_4_k_cu_stride_A4cuda3std3__48in_placeE
	.align		8
        /*0058*/ 	.dword	_ZN34_INTERNAL_b6550974_4_k_cu_stride_A4cuda3std6ranges3__45__cpo4swapE
	.align		8
        /*0060*/ 	.dword	_ZN34_INTERNAL_b6550974_4_k_cu_stride_A4cuda3std6ranges3__45__cpo9iter_moveE
	.align		8
        /*0068*/ 	.dword	_ZN34_INTERNAL_b6550974_4_k_cu_stride_A4cute7productE
	.align		8
        /*0070*/ 	.dword	_ZN34_INTERNAL_b6550974_4_k_cu_stride_A4cute1_E
	.align		8
        /*0078*/ 	.dword	$str$36
	.align		8
        /*0080*/ 	.dword	$str$37


//--------------------- .text._ZN7cutlass13device_kernelINS_4gemm6kernel13GemmUniversalIN4cute5tupleIJiiiiEEENS1_10collective13CollectiveMmaINS1_37MainloopSm90TmaGmmaWarpSpecializedFP8ILi6ENS5_IJNS4_1CILi1EEENSA_ILi2EEESB_EEENS1_35KernelTmaWarpSpecializedCooperativeEEENS5_IJNSA_ILi128EEESG_SG_EEENS_12float_e4m3_tENS5_IJlSB_lEEESI_SJ_NS4_8TiledMMAINS4_8MMA_AtomIJNS4_4SM904GMMA31MMA_64x128x32_F32E4M3E4M3_SS_TNILNSN_7ScaleInE1ELSP_1EEEEEENS4_6LayoutINS5_IJSC_SB_SB_EEENS5_IJSB_NSA_ILi0EEESU_EEEEENS5_IJNS4_10UnderscoreESX_SX_EEEEENS4_23SM90_TMA_LOAD_MULTICASTENS4_14ComposedLayoutINS4_7SwizzleILi3ELi4ELi3EEENS4_18smem_ptr_flag_bitsILi8EEENSS_INS5_IJNSA_ILi8EEESG_EEENS5_IJSG_SB_EEEEEEEvNS4_8identityENS4_13SM90_TMA_LOADES1A_vS1B_EENS_8epilogue10collective18CollectiveEpilogueINS1E_22Sm90TmaWarpSpecializedILi4ELi2ELi16ELb0ELb0EEEJSH_NS5_IJSG_NSA_ILi32EEEEEESI_NS5_IJSB_llEEESI_S1L_NS1E_6fusion15FusionCallbacksIS1I_NS1M_36ScaledLinCombPerRowBiasEltActAmaxAuxINS_6layout11ColumnMajorENS1E_6thread4ReLuESI_fSI_ffSI_fLi16ELi4ELNS_15FloatRoundStyleE2EEESH_S1K_JNS11_IS13_S15_NSS_INS5_IJSG_S16_EEENS5_IJSB_SG_EEEEEEENS4_39AutoVectorizingCopyWithAssumedAlignmentILi128EEEEEES1C_S1Y_S20_NS4_14SM90_TMA_STOREES1Y_S20_NS4_9Copy_AtomIJNS4_17SM90_U32x4_STSM_NENS_6half_tEEEEvEEEvvEEEEvNT_6ParamsE --------------------------
	.section	.text._ZN7cutlass13device_kernelINS_4gemm6kernel13GemmUniversalIN4cute5tupleIJiiiiEEENS1_10collective13CollectiveMmaINS1_37MainloopSm90TmaGmmaWarpSpecializedFP8ILi6ENS5_IJNS4_1CILi1EEENSA_ILi2EEESB_EEENS1_35KernelTmaWarpSpecializedCooperativeEEENS5_IJNSA_ILi128EEESG_SG_EEENS_12float_e4m3_tENS5_IJlSB_lEEESI_SJ_NS4_8TiledMMAINS4_8MMA_AtomIJNS4_4SM904GMMA31MMA_64x128x32_F32E4M3E4M3_SS_TNILNSN_7ScaleInE1ELSP_1EEEEEENS4_6LayoutINS5_IJSC_SB_SB_EEENS5_IJSB_NSA_ILi0EEESU_EEEEENS5_IJNS4_10UnderscoreESX_SX_EEEEENS4_23SM90_TMA_LOAD_MULTICASTENS4_14ComposedLayoutINS4_7SwizzleILi3ELi4ELi3EEENS4_18smem_ptr_flag_bitsILi8EEENSS_INS5_IJNSA_ILi8EEESG_EEENS5_IJSG_SB_EEEEEEEvNS4_8identityENS4_13SM90_TMA_LOADES1A_vS1B_EENS_8epilogue10collective18CollectiveEpilogueINS1E_22Sm90TmaWarpSpecializedILi4ELi2ELi16ELb0ELb0EEEJSH_NS5_IJSG_NSA_ILi32EEEEEESI_NS5_IJSB_llEEESI_S1L_NS1E_6fusion15FusionCallbacksIS1I_NS1M_36ScaledLinCombPerRowBiasEltActAmaxAuxINS_6layout11ColumnMajorENS1E_6thread4ReLuESI_fSI_ffSI_fLi16ELi4ELNS_15FloatRoundStyleE2EEESH_S1K_JNS11_IS13_S15_NSS_INS5_IJSG_S16_EEENS5_IJSB_SG_EEEEEEENS4_39AutoVectorizingCopyWithAssumedAlignmentILi128EEEEEES1C_S1Y_S20_NS4_14SM90_TMA_STOREES1Y_S20_NS4_9Copy_AtomIJNS4_17SM90_U32x4_STSM_NENS_6half_tEEEEvEEEvvEEEEvNT_6ParamsE,"ax",@progbits
	.align	128
.text._ZN7cutlass13device_kernelINS_4gemm6kernel13GemmUniversalIN4cute5tupleIJiiiiEEENS1_10collective13CollectiveMmaINS1_37MainloopSm90TmaGmmaWarpSpecializedFP8ILi6ENS5_IJNS4_1CILi1EEENSA_ILi2EEESB_EEENS1_35KernelTmaWarpSpecializedCooperativeEEENS5_IJNSA_ILi128EEESG_SG_EEENS_12float_e4m3_tENS5_IJlSB_lEEESI_SJ_NS4_8TiledMMAINS4_8MMA_AtomIJNS4_4SM904GMMA31MMA_64x128x32_F32E4M3E4M3_SS_TNILNSN_7ScaleInE1ELSP_1EEEEEENS4_6LayoutINS5_IJSC_SB_SB_EEENS5_IJSB_NSA_ILi0EEESU_EEEEENS5_IJNS4_10UnderscoreESX_SX_EEEEENS4_23SM90_TMA_LOAD_MULTICASTENS4_14ComposedLayoutINS4_7SwizzleILi3ELi4ELi3EEENS4_18smem_ptr_flag_bitsILi8EEENSS_INS5_IJNSA_ILi8EEESG_EEENS5_IJSG_SB_EEEEEEEvNS4_8identityENS4_13SM90_TMA_LOADES1A_vS1B_EENS_8epilogue10collective18CollectiveEpilogueINS1E_22Sm90TmaWarpSpecializedILi4ELi2ELi16ELb0ELb0EEEJSH_NS5_IJSG_NSA_ILi32EEEEEESI_NS5_IJSB_llEEESI_S1L_NS1E_6fusion15FusionCallbacksIS1I_NS1M_36ScaledLinCombPerRowBiasEltActAmaxAuxINS_6layout11ColumnMajorENS1E_6thread4ReLuESI_fSI_ffSI_fLi16ELi4ELNS_15FloatRoundStyleE2EEESH_S1K_JNS11_IS13_S15_NSS_INS5_IJSG_S16_EEENS5_IJSB_SG_EEEEEEENS4_39AutoVectorizingCopyWithAssumedAlignmentILi128EEEEEES1C_S1Y_S20_NS4_14SM90_TMA_STOREES1Y_S20_NS4_9Copy_AtomIJNS4_17SM90_U32x4_STSM_NENS_6half_tEEEEvEEEvvEEEEvNT_6ParamsE:
        .type           _ZN7cutlass13device_kernelINS_4gemm6kernel13GemmUniversalIN4cute5tupleIJiiiiEEENS1_10collective13CollectiveMmaINS1_37MainloopSm90TmaGmmaWarpSpecializedFP8ILi6ENS5_IJNS4_1CILi1EEENSA_ILi2EEESB_EEENS1_35KernelTmaWarpSpecializedCooperativeEEENS5_IJNSA_ILi128EEESG_SG_EEENS_12float_e4m3_tENS5_IJlSB_lEEESI_SJ_NS4_8TiledMMAINS4_8MMA_AtomIJNS4_4SM904GMMA31MMA_64x128x32_F32E4M3E4M3_SS_TNILNSN_7ScaleInE1ELSP_1EEEEEENS4_6LayoutINS5_IJSC_SB_SB_EEENS5_IJSB_NSA_ILi0EEESU_EEEEENS5_IJNS4_10UnderscoreESX_SX_EEEEENS4_23SM90_TMA_LOAD_MULTICASTENS4_14ComposedLayoutINS4_7SwizzleILi3ELi4ELi3EEENS4_18smem_ptr_flag_bitsILi8EEENSS_INS5_IJNSA_ILi8EEESG_EEENS5_IJSG_SB_EEEEEEEvNS4_8identityENS4_13SM90_TMA_LOADES1A_vS1B_EENS_8epilogue10collective18CollectiveEpilogueINS1E_22Sm90TmaWarpSpecializedILi4ELi2ELi16ELb0ELb0EEEJSH_NS5_IJSG_NSA_ILi32EEEEEESI_NS5_IJSB_llEEESI_S1L_NS1E_6fusion15FusionCallbacksIS1I_NS1M_36ScaledLinCombPerRowBiasEltActAmaxAuxINS_6layout11ColumnMajorENS1E_6thread4ReLuESI_fSI_ffSI_fLi16ELi4ELNS_15FloatRoundStyleE2EEESH_S1K_JNS11_IS13_S15_NSS_INS5_IJSG_S16_EEENS5_IJSB_SG_EEEEEEENS4_39AutoVectorizingCopyWithAssumedAlignmentILi128EEEEEES1C_S1Y_S20_NS4_14SM90_TMA_STOREES1Y_S20_NS4_9Copy_AtomIJNS4_17SM90_U32x4_STSM_NENS_6half_tEEEEvEEEvvEEEEvNT_6ParamsE,@function
        .size           _ZN7cutlass13device_kernelINS_4gemm6kernel13GemmUniversalIN4cute5tupleIJiiiiEEENS1_10collective13CollectiveMmaINS1_37MainloopSm90TmaGmmaWarpSpecializedFP8ILi6ENS5_IJNS4_1CILi1EEENSA_ILi2EEESB_EEENS1_35KernelTmaWarpSpecializedCooperativeEEENS5_IJNSA_ILi128EEESG_SG_EEENS_12float_e4m3_tENS5_IJlSB_lEEESI_SJ_NS4_8TiledMMAINS4_8MMA_AtomIJNS4_4SM904GMMA31MMA_64x128x32_F32E4M3E4M3_SS_TNILNSN_7ScaleInE1ELSP_1EEEEEENS4_6LayoutINS5_IJSC_SB_SB_EEENS5_IJSB_NSA_ILi0EEESU_EEEEENS5_IJNS4_10UnderscoreESX_SX_EEEEENS4_23SM90_TMA_LOAD_MULTICASTENS4_14ComposedLayoutINS4_7SwizzleILi3ELi4ELi3EEENS4_18smem_ptr_flag_bitsILi8EEENSS_INS5_IJNSA_ILi8EEESG_EEENS5_IJSG_SB_EEEEEEEvNS4_8identityENS4_13SM90_TMA_LOADES1A_vS1B_EENS_8epilogue10collective18CollectiveEpilogueINS1E_22Sm90TmaWarpSpecializedILi4ELi2ELi16ELb0ELb0EEEJSH_NS5_IJSG_NSA_ILi32EEEEEESI_NS5_IJSB_llEEESI_S1L_NS1E_6fusion15FusionCallbacksIS1I_NS1M_36ScaledLinCombPerRowBiasEltActAmaxAuxINS_6layout11ColumnMajorENS1E_6thread4ReLuESI_fSI_ffSI_fLi16ELi4ELNS_15FloatRoundStyleE2EEESH_S1K_JNS11_IS13_S15_NSS_INS5_IJSG_S16_EEENS5_IJSB_SG_EEEEEEENS4_39AutoVectorizingCopyWithAssumedAlignmentILi128EEEEEES1C_S1Y_S20_NS4_14SM90_TMA_STOREES1Y_S20_NS4_9Copy_AtomIJNS4_17SM90_U32x4_STSM_NENS_6half_tEEEEvEEEvvEEEEvNT_6ParamsE,(.L_x_218 - _ZN7cutlass13device_kernelINS_4gemm6kernel13GemmUniversalIN4cute5tupleIJiiiiEEENS1_10collective13CollectiveMmaINS1_37MainloopSm90TmaGmmaWarpSpecializedFP8ILi6ENS5_IJNS4_1CILi1EEENSA_ILi2EEESB_EEENS1_35KernelTmaWarpSpecializedCooperativeEEENS5_IJNSA_ILi128EEESG_SG_EEENS_12float_e4m3_tENS5_IJlSB_lEEESI_SJ_NS4_8TiledMMAINS4_8MMA_AtomIJNS4_4SM904GMMA31MMA_64x128x32_F32E4M3E4M3_SS_TNILNSN_7ScaleInE1ELSP_1EEEEEENS4_6LayoutINS5_IJSC_SB_SB_EEENS5_IJSB_NSA_ILi0EEESU_EEEEENS5_IJNS4_10UnderscoreESX_SX_EEEEENS4_23SM90_TMA_LOAD_MULTICASTENS4_14ComposedLayoutINS4_7SwizzleILi3ELi4ELi3EEENS4_18smem_ptr_flag_bitsILi8EEENSS_INS5_IJNSA_ILi8EEESG_EEENS5_IJSG_SB_EEEEEEEvNS4_8identityENS4_13SM90_TMA_LOADES1A_vS1B_EENS_8epilogue10collective18CollectiveEpilogueINS1E_22Sm90TmaWarpSpecializedILi4ELi2ELi16ELb0ELb0EEEJSH_NS5_IJSG_NSA_ILi32EEEEEESI_NS5_IJSB_llEEESI_S1L_NS1E_6fusion15FusionCallbacksIS1I_NS1M_36ScaledLinCombPerRowBiasEltActAmaxAuxINS_6layout11ColumnMajorENS1E_6thread4ReLuESI_fSI_ffSI_fLi16ELi4ELNS_15FloatRoundStyleE2EEESH_S1K_JNS11_IS13_S15_NSS_INS5_IJSG_S16_EEENS5_IJSB_SG_EEEEEEENS4_39AutoVectorizingCopyWithAssumedAlignmentILi128EEEEEES1C_S1Y_S20_NS4_14SM90_TMA_STOREES1Y_S20_NS4_9Copy_AtomIJNS4_17SM90_U32x4_STSM_NENS_6half_tEEEEvEEEvvEEEEvNT_6ParamsE)
        .other          _ZN7cutlass13device_kernelINS_4gemm6kernel13GemmUniversalIN4cute5tupleIJiiiiEEENS1_10collective13CollectiveMmaINS1_37MainloopSm90TmaGmmaWarpSpecializedFP8ILi6ENS5_IJNS4_1CILi1EEENSA_ILi2EEESB_EEENS1_35KernelTmaWarpSpecializedCooperativeEEENS5_IJNSA_ILi128EEESG_SG_EEENS_12float_e4m3_tENS5_IJlSB_lEEESI_SJ_NS4_8TiledMMAINS4_8MMA_AtomIJNS4_4SM904GMMA31MMA_64x128x32_F32E4M3E4M3_SS_TNILNSN_7ScaleInE1ELSP_1EEEEEENS4_6LayoutINS5_IJSC_SB_SB_EEENS5_IJSB_NSA_ILi0EEESU_EEEEENS5_IJNS4_10UnderscoreESX_SX_EEEEENS4_23SM90_TMA_LOAD_MULTICASTENS4_14ComposedLayoutINS4_7SwizzleILi3ELi4ELi3EEENS4_18smem_ptr_flag_bitsILi8EEENSS_INS5_IJNSA_ILi8EEESG_EEENS5_IJSG_SB_EEEEEEEvNS4_8identityENS4_13SM90_TMA_LOADES1A_vS1B_EENS_8epilogue10collective18CollectiveEpilogueINS1E_22Sm90TmaWarpSpecializedILi4ELi2ELi16ELb0ELb0EEEJSH_NS5_IJSG_NSA_ILi32EEEEEESI_NS5_IJSB_llEEESI_S1L_NS1E_6fusion15FusionCallbacksIS1I_NS1M_36ScaledLinCombPerRowBiasEltActAmaxAuxINS_6layout11ColumnMajorENS1E_6thread4ReLuESI_fSI_ffSI_fLi16ELi4ELNS_15FloatRoundStyleE2EEESH_S1K_JNS11_IS13_S15_NSS_INS5_IJSG_S16_EEENS5_IJSB_SG_EEEEEEENS4_39AutoVectorizingCopyWithAssumedAlignmentILi128EEEEEES1C_S1Y_S20_NS4_14SM90_TMA_STOREES1Y_S20_NS4_9Copy_AtomIJNS4_17SM90_U32x4_STSM_NENS_6half_tEEEEvEEEvvEEEEvNT_6ParamsE,@"STO_CUDA_ENTRY STV_DEFAULT"
_ZN7cutlass13device_kernelINS_4gemm6kernel13GemmUniversalIN4cute5tupleIJiiiiEEENS1_10collective13CollectiveMmaINS1_37MainloopSm90TmaGmmaWarpSpecializedFP8ILi6ENS5_IJNS4_1CILi1EEENSA_ILi2EEESB_EEENS1_35KernelTmaWarpSpecializedCooperativeEEENS5_IJNSA_ILi128EEESG_SG_EEENS_12float_e4m3_tENS5_IJlSB_lEEESI_SJ_NS4_8TiledMMAINS4_8MMA_AtomIJNS4_4SM904GMMA31MMA_64x128x32_F32E4M3E4M3_SS_TNILNSN_7ScaleInE1ELSP_1EEEEEENS4_6LayoutINS5_IJSC_SB_SB_EEENS5_IJSB_NSA_ILi0EEESU_EEEEENS5_IJNS4_10UnderscoreESX_SX_EEEEENS4_23SM90_TMA_LOAD_MULTICASTENS4_14ComposedLayoutINS4_7SwizzleILi3ELi4ELi3EEENS4_18smem_ptr_flag_bitsILi8EEENSS_INS5_IJNSA_ILi8EEESG_EEENS5_IJSG_SB_EEEEEEEvNS4_8identityENS4_13SM90_TMA_LOADES1A_vS1B_EENS_8epilogue10collective18CollectiveEpilogueINS1E_22Sm90TmaWarpSpecializedILi4ELi2ELi16ELb0ELb0EEEJSH_NS5_IJSG_NSA_ILi32EEEEEESI_NS5_IJSB_llEEESI_S1L_NS1E_6fusion15FusionCallbacksIS1I_NS1M_36ScaledLinCombPerRowBiasEltActAmaxAuxINS_6layout11ColumnMajorENS1E_6thread4ReLuESI_fSI_ffSI_fLi16ELi4ELNS_15FloatRoundStyleE2EEESH_S1K_JNS11_IS13_S15_NSS_INS5_IJSG_S16_EEENS5_IJSB_SG_EEEEEEENS4_39AutoVectorizingCopyWithAssumedAlignmentILi128EEEEEES1C_S1Y_S20_NS4_14SM90_TMA_STOREES1Y_S20_NS4_9Copy_AtomIJNS4_17SM90_U32x4_STSM_NENS_6half_tEEEEvEEEvvEEEEvNT_6ParamsE:
[----:B------:R-:W1:Y:S01]  /*0000*/  LDC R1, c[0x0][0x28] ;  /* 0x00000a00ff017b82 */ /* 0x000e620000000800 */
[----:B------:R-:W2:Y:S01]  /*0010*/  S2R R18, SR_TID.X ;  /* 0x0000000000127919 */ /* 0x000ea20000002100 */
[----:B------:R-:W-:Y:S01]  /*0020*/  ELECT P0, URZ, PT ;  /* 0x00000000003f782f */ /* 0x000fe20003800000 */
[----:B------:R-:W-:Y:S01]  /*0030*/  BSSY B0, `(.L_x_0) ;  /* 0x0000015000007945 */ /* 0x000fe20003800000 */
[--C-:B--2---:R-:W-:Y:S02]  /*0040*/  SHF.R.U32.HI R0, RZ, 0x5, R18.reuse ;  /* 0x00000005ff007819 */ /* 0x104fe40000011612 */
[----:B------:R-:W-:-:S03]  /*0050*/  SHF.R.U32.HI R2, RZ, 0x7, R18 ;  /* 0x00000007ff027819 */ /* 0x000fc60000011612 */
[----:B------:R-:W2:Y:S04]  /*0060*/  SHFL.IDX PT, R7, R0, RZ, 0x1f ;  /* 0x00001fff00077589 */ /* 0x000ea800000e0000 */
[----:B------:R3:W4:Y:S01]  /*0070*/  SHFL.IDX PT, R10, R2, RZ, 0x1f ;  /* 0x00001fff020a7589 */ /* 0x00072200000e0000 */
[----:B--2---:R-:W-:-:S13]  /*0080*/  ISETP.NE.OR P0, PT, R7, RZ, !P0 ;  /* 0x000000ff0700720c */ /* 0x004fda0004705670 */
[----:B-1-34-:R-:W-:Y:S05]  /*0090*/  @P0 BRA `(.L_x_1) ;  /* 0x0000000000380947 */ /* 0x01afea0003800000 */
[----:B------:R-:W-:Y:S02]  /*00a0*/  ULDC.64 UR4, c[0x0][0x198] ;  /* 0x0000660000047ab9 */ /* 0x000fe40000000a00 */
[----:B------:R-:W-:Y:S02]  /*00b0*/  UIADD3 UR6, UP0, UR4, 0xf0, URZ ;  /* 0x000000f004067890 */ /* 0x000fe4000ff1e03f */
[----:B------:R-:W-:Y:S02]  /*00c0*/  UIADD3 UR8, UP1, UR4, 0x1f0, URZ ;  /* 0x000001f004087890 */ /* 0x000fe4000ff3e03f */
[----:B------:R-:W-:Y:S02]  /*00d0*/  UIADD3 UR10, UP2, UR4, 0x6f0, URZ ;  /* 0x000006f0040a7890 */ /* 0x000fe4000ff5e03f */
[----:B------:R-:W-:Y:S02]  /*00e0*/  UIADD3 UR4, UP3, UR4, 0x7f0, URZ ;  /* 0x000007f004047890 */ /* 0x000fe4000ff7e03f */
[----:B------:R-:W-:-:S02]  /*00f0*/  UIADD3.X UR7, URZ, UR5, URZ, UP0, !UPT ;  /* 0x000000053f077290 */ /* 0x000fc400087fe43f */
[----:B------:R-:W-:Y:S02]  /*0100*/  UIADD3.X UR9, URZ, UR5, URZ, UP1, !UPT ;  /* 0x000000053f097290 */ /* 0x000fe40008ffe43f */
[----:B------:R-:W-:Y:S02]  /*0110*/  UIADD3.X UR11, URZ, UR5, URZ, UP2, !UPT ;  /* 0x000000053f0b7290 */ /* 0x000fe400097fe43f */
[----:B------:R-:W-:-:S03]  /*0120*/  UIADD3.X UR5, URZ, UR5, URZ, UP3, !UPT ;  /* 0x000000053f057290 */ /* 0x000fc60009ffe43f */
[----:B------:R1:W-:Y:S02]  /*0130*/  UTMACCTL.PF [UR6] ;  /* 0x00000000060079b9 */ /* 0x0003e40008040000 */
[----:B------:R1:W-:Y:S02]  /*0140*/  UTMACCTL.PF [UR8] ;  /* 0x00000000080079b9 */ /* 0x0003e40008040000 */
[----:B------:R1:W-:Y:S02]  /*0150*/  UTMACCTL.PF [UR10] ;  /* 0x000000000a0079b9 */ /* 0x0003e40008040000 */
[----:B------:R1:W-:Y:S02]  /*0160*/  UTMACCTL.PF [UR4] ;  /* 0x00000000040079b9 */ /* 0x0003e40008040000 */
[----:B-1----:R-:W-:Y:S01]  /*0170*/  NOP ;  /* 0x0000000000007918 */ /* 0x002fe20000000000 */
.L_x_1:
[----:B------:R-:W-:Y:S05]  /*0180*/  BSYNC B0 ;  /* 0x0000000000007941 */ /* 0x000fea0003800000 */
.L_x_0:
[----:B------:R-:W-:Y:S01]  /*0190*/  ULDC.64 UR4, c[0x0][0x598] ;  /* 0x0001660000047ab9 */ /* 0x000fe20000000a00 */
[----:B------:R-:W-:Y:S01]  /*01a0*/  ULDC.64 UR36, c[0x0][0x588] ;  /* 0x0001620000247ab9 */ /* 0x000fe20000000a00 */
[----:B------:R-:W-:Y:S01]  /*01b0*/  ISETP.NE.U32.AND P0, PT, RZ, UR4, PT ;  /* 0x00000004ff007c0c */ /* 0x000fe2000bf05070 */
[----:B------:R-:W-:Y:S01]  /*01c0*/  ULDC.64 UR42, c[0x0][0x208] ;  /* 0x00008200002a7ab9 */ /* 0x000fe20000000a00 */
[----:B------:R-:W-:Y:S02]  /*01d0*/  ISETP.NE.U32.AND P1, PT, RZ, UR36, PT ;  /* 0x00000024ff007c0c */ /* 0x000fe4000bf25070 */
[----:B------:R-:W-:Y:S02]  /*01e0*/  ISETP.NE.AND.EX P2, PT, RZ, UR5, PT, P0 ;  /* 0x00000005ff007c0c */ /* 0x000fe4000bf45300 */
[----:B------:R-:W-:Y:S02]  /*01f0*/  ISETP.NE.AND.EX P1, PT, RZ, UR37, PT, P1 ;  /* 0x00000025ff007c0c */ /* 0x000fe4000bf25310 */
[----:B------:R-:W-:-:S09]  /*0200*/  PRMT R6, RZ, 0x7610, R6 ;  /* 0x00007610ff067816 */ /* 0x000fd20000000006 */
[----:B------:R-:W-:Y:S05]  /*0210*/  @P2 BRA `(.L_x_2) ;  /* 0x0000000000382947 */ /* 0x000fea0003800000 */
[----:B------:R-:W-:Y:S01]  /*0220*/  ULDC.64 UR6, c[0x0][0x588] ;  /* 0x0001620000067ab9 */ /* 0x000fe20000000a00 */
[----:B------:R-:W-:Y:S01]  /*0230*/  ULDC.64 UR8, c[0x0][0x590] ;  /* 0x0001640000087ab9 */ /* 0x000fe20000000a00 */
[----:B------:R-:W-:Y:S02]  /*0240*/  ISETP.NE.U32.AND P3, PT, RZ, UR6, PT ;  /* 0x00000006ff007c0c */ /* 0x000fe4000bf65070 */
[----:B------:R-:W-:Y:S02]  /*0250*/  ISETP.NE.U32.AND P4, PT, RZ, UR8, PT ;  /* 0x00000008ff007c0c */ /* 0x000fe4000bf85070 */
[----:B------:R-:W-:Y:S02]  /*0260*/  ISETP.NE.AND.EX P3, PT, RZ, UR7, PT, P3 ;  /* 0x00000007ff007c0c */ /* 0x000fe4000bf65330 */
[----:B------:R-:W-:-:S11]  /*0270*/  ISETP.NE.AND.EX P4, PT, RZ, UR9, PT, P4 ;  /* 0x00000009ff007c0c */ /* 0x000fd6000bf85340 */
[----:B------:R-:W1:Y:S08]  /*0280*/  @P3 LDC.64 R2, c[0x0][0x588] ;  /* 0x00016200ff023b82 */ /* 0x000e700000000a00 */
[----:B------:R-:W2:Y:S01]  /*0290*/  @P4 LDC.64 R4, c[0x0][0x590] ;  /* 0x00016400ff044b82 */ /* 0x000ea20000000a00 */
[----:B-1----:R-:W3:Y:S04]  /*02a0*/  @P3 LDG.E R8, desc[UR42][R2.64] ;  /* 0x0000002a02083981 */ /* 0x002ee8000c1e1900 */
[----:B--2---:R-:W3:Y:S01]  /*02b0*/  @P4 LDG.E R9, desc[UR42][R4.64] ;  /* 0x0000002a04094981 */ /* 0x004ee2000c1e1900 */
[----:B------:R-:W-:-:S02]  /*02c0*/  IMAD.MOV.U32 R6, RZ, RZ, 0x1 ;  /* 0x00000001ff067424 */ /* 0x000fc400078e00ff */
[----:B------:R-:W3:Y:S08]  /*02d0*/  @!P3 LDC R8, c[0x0][0x580] ;  /* 0x00016000ff08bb82 */ /* 0x000ef00000000800 */
[----:B------:R-:W3:Y:S02]  /*02e0*/  @!P4 LDC R9, c[0x0][0x584] ;  /* 0x00016100ff09cb82 */ /* 0x000ee40000000800 */
[----:B---3--:R-:W-:-:S07]  /*02f0*/  FMUL R8, R9, R8 ;  /* 0x0000000809087220 */ /* 0x008fce0000400000 */
.L_x_2:
[----:B------:R-:W-:Y:S01]  /*0300*/  ISETP.NE.AND.EX P0, PT, RZ, UR5, PT, P0 ;  /* 0x00000005ff007c0c */ /* 0x000fe2000bf05300 */
[----:B------:R-:W-:-:S12]  /*0310*/  IMAD.MOV.U32 R4, RZ, RZ, 0x1 ;  /* 0x00000001ff047424 */ /* 0x000fd800078e00ff */
[----:B------:R-:W-:Y:S05]  /*0320*/  @P1 BRA P0, `(.L_x_3) ;  /* 0x0000000000341947 */ /* 0x000fea0000000000 */
[----:B------:R-:W-:Y:S02]  /*0330*/  ISETP.NE.U32.AND P0, PT, RZ, UR4, PT ;  /* 0x00000004ff007c0c */ /* 0x000fe4000bf05070 */
[----:B------:R-:W-:Y:S02]  /*0340*/  ISETP.NE.U32.AND P1, PT, RZ, UR36, PT ;  /* 0x00000024ff007c0c */ /* 0x000fe4000bf25070 */
[----:B------:R-:W-:Y:S02]  /*0350*/  ISETP.NE.AND.EX P0, PT, RZ, UR5, PT, P0 ;  /* 0x00000005ff007c0c */ /* 0x000fe4000bf05300 */
[----:B------:R-:W-:Y:S02]  /*0360*/  PRMT R2, R6, 0x9910, RZ ;  /* 0x0000991006027816 */ /* 0x000fe400000000ff */
[----:B------:R-:W-:Y:S02]  /*0370*/  FSETP.NEU.AND P4, PT, R8, RZ, PT ;  /* 0x000000ff0800720b */ /* 0x000fe40003f8d000 */
[----:B------:R-:W-:-:S02]  /*0380*/  ISETP.NE.AND.EX P1, PT, RZ, UR37, PT, P1 ;  /* 0x00000025ff007c0c */ /* 0x000fc4000bf25310 */
[----:B------:R-:W-:Y:S02]  /*0390*/  ISETP.NE.AND P3, PT, R2, RZ, PT ;  /* 0x000000ff0200720c */ /* 0x000fe40003f65270 */
[----:B------:R-:W-:Y:S02]  /*03a0*/  SEL R3, RZ, 0xffffffff, P4 ;  /* 0xffffffffff037807 */ /* 0x000fe40002000000 */
[----:B------:R-:W-:-:S04]  /*03b0*/  SEL R2, RZ, 0xffffffff, P1 ;  /* 0xffffffffff027807 */ /* 0x000fc80000800000 */
[----:B------:R-:W-:-:S04]  /*03c0*/  @P0 SEL R3, R2, R3, !P3 ;  /* 0x0000000302030207 */ /* 0x000fc80005800000 */
[----:B------:R-:W-:-:S04]  /*03d0*/  LOP3.LUT R3, R3, 0x1, RZ, 0xc0, !PT ;  /* 0x0000000103037812 */ /* 0x000fc800078ec0ff */
[----:B------:R-:W-:-:S04]  /*03e0*/  ISETP.NE.U32.AND P0, PT, R3, 0x1, PT ;  /* 0x000000010300780c */ /* 0x000fc80003f05070 */
[----:B------:R-:W-:-:S09]  /*03f0*/  SEL R4, RZ, 0x1, !P0 ;  /* 0x00000001ff047807 */ /* 0x000fd20004000000 */
.L_x_3:
[----:B------:R-:W1:Y:S02]  /*0400*/  SHFL.IDX PT, R2, R0, RZ, 0x1f ;  /* 0x00001fff00027589 */ /* 0x000e6400000e0000 */
[----:B-1----:R-:W-:-:S13]  /*0410*/  ISETP.NE.AND P0, PT, R2, RZ, PT ;  /* 0x000000ff0200720c */ /* 0x002fda0003f05270 */
[----:B------:R-:W-:Y:S05]  /*0420*/  @P0 BRA `(.L_x_4) ;  /* 0x0000000000680947 */ /* 0x000fea0003800000 */
[----:B------:R-:W1:Y:S01]  /*0430*/  S2UR UR8, SR_CgaCtaId ;  /* 0x00000000000879c3 */ /* 0x000e620000008800 */
[----:B------:R-:W-:Y:S01]  /*0440*/  UMOV UR4, 0x400 ;  /* 0x0000040000047882 */ /* 0x000fe20000000000 */
[----:B------:R-:W-:Y:S01]  /*0450*/  UMOV UR5, 0x1 ;  /* 0x0000000100057882 */ /* 0x000fe20000000000 */
[----:B------:R-:W-:Y:S01]  /*0460*/  UMOV UR6, 0x4 ;  /* 0x0000000400067882 */ /* 0x000fe20000000000 */
[----:B------:R-:W-:Y:S01]  /*0470*/  ELECT P0, URZ, PT ;  /* 0x00000000003f782f */ /* 0x000fe20003800000 */
[----:B------:R-:W-:-:S04]  /*0480*/  UIADD3 UR6, -UR6, 0x100000, URZ ;  /* 0x0010000006067890 */ /* 0x000fc8000fffe13f */
[----:B------:R-:W-:Y:S02]  /*0490*/  USHF.L.U32 UR7, UR6, 0xb, URZ ;  /* 0x0000000b06077899 */ /* 0x000fe4000800063f */
[----:B------:R-:W-:Y:S02]  /*04a0*/  USHF.L.U32 UR6, UR6, 0x1, URZ ;  /* 0x0000000106067899 */ /* 0x000fe4000800063f */
[----:B-1----:R-:W-:Y:S02]  /*04b0*/  ULEA UR8, UR8, UR4, 0x18 ;  /* 0x0000000408087291 */ /* 0x002fe4000f8ec03f */
[----:B------:R-:W-:-:S04]  /*04c0*/  UIADD3 UR4, -UR5, 0x100000, URZ ;  /* 0x0010000005047890 */ /* 0x000fc8000fffe13f */
[----:B------:R-:W-:Y:S02]  /*04d0*/  USHF.L.U32 UR5, UR4, 0xb, URZ ;  /* 0x0000000b04057899 */ /* 0x000fe4000800063f */
[----:B------:R-:W-:Y:S01]  /*04e0*/  USHF.L.U32 UR4, UR4, 0x1, URZ ;  /* 0x0000000104047899 */ /* 0x000fe2000800063f */
[----:B------:R-:W1:Y:S11]  /*04f0*/  FENCE.VIEW.ASYNC.S ;  /* 0x00000000000073c6 */ /* 0x000e760000000000 */
[----:B-1----:R1:W2:Y:S01]  /*0500*/  SYNCS.EXCH.64 URZ, [UR8], UR4 ;  /* 0x00000004083f75b2 */ /* 0x0022a20008000100 */
[----:B------:R1:W3:Y:S01]  /*0510*/  SYNCS.EXCH.64 URZ, [UR8+0x30], UR6 ;  /* 0x00003006083f75b2 */ /* 0x0002e20008000100 */
[----:B------:R1:W4:Y:S01]  /*0520*/  SYNCS.EXCH.64 URZ, [UR8+0x8], UR4 ;  /* 0x00000804083f75b2 */ /* 0x0003220008000100 */
[----:B------:R1:W1:Y:S01]  /*0530*/  SYNCS.EXCH.64 URZ, [UR8+0x38], UR6 ;  /* 0x00003806083f75b2 */ /* 0x0002620008000100 */
        /* <DEDUP_REMOVED lines=8> */
[----:B------:R-:W-:Y:S01]  /*05c0*/  NOP ;  /* 0x0000000000007918 */ /* 0x000fe20000000000 */
.L_x_4:
[----:B------:R-:W5:Y:S01]  /*05d0*/  S2UR UR9, SR_CTAID.X ;  /* 0x00000000000979c3 */ /* 0x000f620000002500 */
[----:B------:R-:W2:Y:S01]  /*05e0*/  S2R R6, SR_CTAID.Y ;  /* 0x0000000000067919 */ /* 0x000ea20000002600 */
[----:B-1----:R-:W-:Y:S01]  /*05f0*/  ULDC UR4, c[0x0][0x150] ;  /* 0x0000540000047ab9 */ /* 0x002fe20000000800 */
[----:B------:R-:W-:Y:S01]  /*0600*/  NOP ;  /* 0x0000000000007918 */ /* 0x000fe20000000000 */
[----:B------:R-:W1:Y:S04]  /*0610*/  SHFL.IDX PT, R5, R0, RZ, 0x1f ;  /* 0x00001fff00057589 */ /* 0x000e6800000e0000 */
[----:B------:R-:W3:Y:S01]  /*0620*/  LDC R8, c[0x0][0x144] ;  /* 0x00005100ff087b82 */ /* 0x000ee20000000800 */
[----:B-----5:R-:W-:-:S05]  /*0630*/  I2FP.F32.U32 R3, UR9 ;  /* 0x0000000900037c45 */ /* 0x020fca0008201000 */
[----:B------:R-:W-:Y:S01]  /*0640*/  FMUL R3, R3, UR4 ;  /* 0x0000000403037c20 */ /* 0x000fe20008400000 */
[----:B-1----:R-:W-:Y:S01]  /*0650*/  ISETP.NE.AND P0, PT, R5, RZ, PT ;  /* 0x000000ff0500720c */ /* 0x002fe20003f05270 */
[----:B------:R-:W-:Y:S01]  /*0660*/  ULDC UR4, c[0x0][0x154] ;  /* 0x0000550000047ab9 */ /* 0x000fe20000000800 */
[----:B--2---:R-:W-:-:S03]  /*0670*/  I2FP.F32.U32 R5, R6 ;  /* 0x0000000600057245 */ /* 0x004fc60000201000 */
[----:B------:R-:W1:Y:S02]  /*0680*/  F2I.U32.TRUNC.NTZ R3, R3 ;  /* 0x0000000300037305 */ /* 0x000e64000020f000 */
[----:B------:R-:W-:Y:S01]  /*0690*/  FMUL R13, R5, UR4 ;  /* 0x00000004050d7c20 */ /* 0x000fe20008400000 */
[----:B-1----:R-:W-:-:S04]  /*06a0*/  IMAD.MOV R9, RZ, RZ, -R3 ;  /* 0x000000ffff097224 */ /* 0x002fc800078e0a03 */
[----:B---3--:R-:W-:Y:S01]  /*06b0*/  IMAD R8, R8, R9, UR9 ;  /* 0x0000000908087e24 */ /* 0x008fe2000f8e0209 */
[----:B------:R-:W-:Y:S06]  /*06c0*/  @P0 BRA `(.L_x_5) ;  /* 0x0000000000580947 */ /* 0x000fec0003800000 */
[----:B------:R-:W1:Y:S01]  /*06d0*/  S2UR UR5, SR_CgaCtaId ;  /* 0x00000000000579c3 */ /* 0x000e620000008800 */
[----:B------:R-:W-:Y:S01]  /*06e0*/  UMOV UR4, 0x400 ;  /* 0x0000040000047882 */ /* 0x000fe20000000000 */
[----:B------:R-:W-:Y:S01]  /*06f0*/  UMOV UR6, 0x20 ;  /* 0x0000002000067882 */ /* 0x000fe20000000000 */
[----:B------:R-:W-:Y:S01]  /*0700*/  UMOV UR7, 0x100 ;  /* 0x0000010000077882 */ /* 0x000fe20000000000 */
[----:B------:R-:W-:Y:S01]  /*0710*/  ELECT P0, URZ, PT ;  /* 0x00000000003f782f */ /* 0x000fe20003800000 */
[----:B-1----:R-:W-:Y:S02]  /*0720*/  ULEA UR8, UR5, UR4, 0x18 ;  /* 0x0000000405087291 */ /* 0x002fe4000f8ec03f */
[----:B------:R-:W-:-:S04]  /*0730*/  UIADD3 UR4, -UR6, 0x100000, URZ ;  /* 0x0010000006047890 */ /* 0x000fc8000fffe13f */
[----:B------:R-:W-:Y:S02]  /*0740*/  USHF.L.U32 UR5, UR4, 0xb, URZ ;  /* 0x0000000b04057899 */ /* 0x000fe4000800063f */
[----:B------:R-:W-:Y:S02]  /*0750*/  USHF.L.U32 UR4, UR4, 0x1, URZ ;  /* 0x0000000104047899 */ /* 0x000fe4000800063f */
[----:B------:R-:W-:-:S04]  /*0760*/  UIADD3 UR6, -UR7, 0x100000, URZ ;  /* 0x0010000007067890 */ /* 0x000fc8000fffe13f */
[----:B------:R-:W-:Y:S02]  /*0770*/  USHF.L.U32 UR7, UR6, 0xb, URZ ;  /* 0x0000000b06077899 */ /* 0x000fe4000800063f */
[----:B------:R-:W-:Y:S01]  /*0780*/  USHF.L.U32 UR6, UR6, 0x1, URZ ;  /* 0x0000000106067899 */ /* 0x000fe2000800063f */
[----:B------:R-:W1:Y:S03]  /*0790*/  FENCE.VIEW.ASYNC.S ;  /* 0x00000000000073c6 */ /* 0x000e660000000000 */
[----:B-1----:R1:W2:Y:S08]  /*07a0*/  SYNCS.EXCH.64 URZ, [UR8+0x60], UR4 ;  /* 0x00006004083f75b2 */ /* 0x0022b00008000100 */
[----:B------:R1:W3:Y:S01]  /*07b0*/  SYNCS.EXCH.64 URZ, [UR8+0x80], UR6 ;  /* 0x00008006083f75b2 */ /* 0x0002e20008000100 */
[----:B------:R1:W1:Y:S01]  /*07c0*/  SYNCS.EXCH.64 URZ, [UR8+0x68], UR4 ;  /* 0x00006804083f75b2 */ /* 0x0002620008000100 */
[----:B------:R1:W1:Y:S01]  /*07d0*/  SYNCS.EXCH.64 URZ, [UR8+0x88], UR6 ;  /* 0x00008806083f75b2 */ /* 0x0002620008000100 */
[----:B------:R1:W1:Y:S01]  /*07e0*/  SYNCS.EXCH.64 URZ, [UR8+0x70], UR4 ;  /* 0x00007004083f75b2 */ /* 0x0002620008000100 */
[----:B------:R1:W1:Y:S01]  /*07f0*/  SYNCS.EXCH.64 URZ, [UR8+0x90], UR6 ;  /* 0x00009006083f75b2 */ /* 0x0002620008000100 */
[----:B------:R1:W1:Y:S01]  /*0800*/  SYNCS.EXCH.64 URZ, [UR8+0x78], UR4 ;  /* 0x00007804083f75b2 */ /* 0x0002620008000100 */
[----:B------:R1:W1:Y:S01]  /*0810*/  SYNCS.EXCH.64 URZ, [UR8+0x98], UR6 ;  /* 0x00009806083f75b2 */ /* 0x0002620008000100 */
[----:B------:R-:W-:Y:S01]  /*0820*/  NOP ;  /* 0x0000000000007918 */ /* 0x000fe20000000000 */
.L_x_5:
[----:B------:R-:W5:Y:S01]  /*0830*/  SHFL.IDX PT, R0, R0, RZ, 0x1f ;  /* 0x00001fff00007589 */ /* 0x000f6200000e0000 */
[----:B------:R-:W-:Y:S02]  /*0840*/  SHF.R.S32.HI R3, RZ, 0x1f, R18 ;  /* 0x0000001fff037819 */ /* 0x000fe40000011412 */
[----:B------:R-:W-:Y:S02]  /*0850*/  ELECT P0, URZ, PT ;  /* 0x00000000003f782f */ /* 0x000fe40003800000 */
[----:B------:R-:W-:Y:S01]  /*0860*/  SHF.R.S32.HI R9, RZ, 0x1f, R2 ;  /* 0x0000001fff097819 */ /* 0x000fe20000011402 */
[----:B------:R-:W4:Y:S01]  /*0870*/  F2I.U32.TRUNC.NTZ R13, R13 ;  /* 0x0000000d000d7305 */ /* 0x000f22000020f000 */
[----:B------:R-:W-:Y:S01]  /*0880*/  LEA.HI R3, R3, R18, RZ, 0x7 ;  /* 0x0000001203037211 */ /* 0x000fe200078f38ff */
[----:B-1----:R-:W-:Y:S01]  /*0890*/  UMOV UR4, 0x20 ;  /* 0x0000002000047882 */ /* 0x002fe20000000000 */
[----:B------:R-:W-:Y:S01]  /*08a0*/  LEA.HI R9, R9, R2, RZ, 0x2 ;  /* 0x0000000209097211 */ /* 0x000fe200078f10ff */
[----:B------:R-:W-:Y:S01]  /*08b0*/  NOP ;  /* 0x0000000000007918 */ /* 0x000fe20000000000 */
[----:B------:R-:W-:Y:S01]  /*08c0*/  LOP3.LUT R3, R3, 0xffffff80, RZ, 0xc0, !PT ;  /* 0xffffff8003037812 */ /* 0x000fe200078ec0ff */
[----:B------:R-:W-:Y:S01]  /*08d0*/  UMOV UR38, 0x1 ;  /* 0x0000000100267882 */ /* 0x000fe20000000000 */
[----:B------:R-:W-:-:S02]  /*08e0*/  LOP3.LUT R11, R9, 0x3ffffffc, RZ, 0xc0, !PT ;  /* 0x3ffffffc090b7812 */ /* 0x000fc400078ec0ff */
[----:B------:R-:W1:Y:S01]  /*08f0*/  LDC R9, c[0x0][0x148] ;  /* 0x00005200ff097b82 */ /* 0x000e620000000800 */
[----:B------:R-:W-:Y:S01]  /*0900*/  IMAD.IADD R3, R18, 0x1, -R3 ;  /* 0x0000000112037824 */ /* 0x000fe200078e0a03 */
[----:B------:R-:W-:Y:S01]  /*0910*/  ISETP.NE.AND P4, PT, R10, RZ, PT ;  /* 0x000000ff0a00720c */ /* 0x000fe20003f85270 */
[----:B------:R-:W-:Y:S01]  /*0920*/  IMAD.IADD R11, R2, 0x1, -R11 ;  /* 0x00000001020b7824 */ /* 0x000fe200078e0a0b */
[----:B------:R-:W-:Y:S02]  /*0930*/  LOP3.LUT R150, R150, 0xfffffffe, RZ, 0xc0, !PT ;  /* 0xfffffffe96967812 */ /* 0x000fe400078ec0ff */
[----:B------:R-:W-:Y:S01]  /*0940*/  SHF.R.S32.HI R12, RZ, 0x1f, R3 ;  /* 0x0000001fff0c7819 */ /* 0x000fe20000011403 */
[----:B----4-:R-:W-:Y:S01]  /*0950*/  IMAD.MOV R24, RZ, RZ, -R13 ;  /* 0x000000ffff187224 */ /* 0x010fe200078e0a0d */
[----:B------:R-:W4:Y:S02]  /*0960*/  LDC R2, c[0x0][0x140] ;  /* 0x00005000ff027b82 */ /* 0x000f240000000800 */
[----:B------:R-:W-:-:S02]  /*0970*/  LEA.HI R12, R12, R3, RZ, 0x3 ;  /* 0x000000030c0c7211 */ /* 0x000fc400078f18ff */
[----:B-----5:R-:W-:Y:S02]  /*0980*/  ISETP.NE.OR P1, PT, R0, RZ, !P0 ;  /* 0x000000ff0000720c */ /* 0x020fe40004725670 */
[--C-:B------:R-:W-:Y:S02]  /*0990*/  SHF.R.S32.HI R5, RZ, 0x3, R12.reuse ;  /* 0x00000003ff057819 */ /* 0x100fe4000001140c */
[----:B------:R-:W-:Y:S02]  /*09a0*/  SHF.R.S32.HI R12, RZ, 0x1f, R12 ;  /* 0x0000001fff0c7819 */ /* 0x000fe4000001140c */
[----:B------:R-:W-:Y:S02]  /*09b0*/  SHF.R.S32.HI R0, RZ, 0x1f, R7 ;  /* 0x0000001fff007819 */ /* 0x000fe40000011407 */
[----:B------:R-:W-:Y:S02]  /*09c0*/  LEA.HI R12, R12, R5, RZ, 0x2 ;  /* 0x000000050c0c7211 */ /* 0x000fe400078f10ff */
[----:B------:R-:W-:-:S02]  /*09d0*/  LEA.HI R0, R0, R7, RZ, 0x2 ;  /* 0x0000000700007211 */ /* 0x000fc400078f10ff */
[----:B------:R-:W-:Y:S01]  /*09e0*/  LOP3.LUT R12, R12, 0xfffffffc, RZ, 0xc0, !PT ;  /* 0xfffffffc0c0c7812 */ /* 0x000fe200078ec0ff */
[----:B------:R-:W-:Y:S01]  /*09f0*/  VOTEU.ALL UP0, P1 ;  /* 0x00000000003f7886 */ /* 0x000fe20000800000 */
[----:B------:R-:W-:Y:S01]  /*0a00*/  LOP3.LUT R0, R0, 0xfffffffc, RZ, 0xc0, !PT ;  /* 0xfffffffc00007812 */ /* 0x000fe200078ec0ff */
[----:B------:R-:W-:Y:S01]  /*0a10*/  VOTEU.ALL UP1, P1 ;  /* 0x00000000003f7886 */ /* 0x000fe20000820000 */
[----:B------:R-:W-:Y:S01]  /*0a20*/  LOP3.LUT P0, RZ, R3, 0x7, RZ, 0xc0, !PT ;  /* 0x0000000703ff7812 */ /* 0x000fe2000780c0ff */
[----:B------:R-:W-:Y:S01]  /*0a30*/  IMAD.IADD R12, R5, 0x1, -R12 ;  /* 0x00000001050c7824 */ /* 0x000fe200078e0a0c */
[----:B------:R-:W5:Y:S01]  /*0a40*/  @!UP0 S2UR UR7, SR_CgaCtaId ;  /* 0x00000000000789c3 */ /* 0x000f620000008800 */
[----:B------:R-:W-:Y:S01]  /*0a50*/  IMAD.IADD R5, R7, 0x1, -R0 ;  /* 0x0000000107057824 */ /* 0x000fe200078e0a00 */
[----:B------:R-:W-:Y:S01]  /*0a60*/  @!UP0 UMOV UR6, 0x400 ;  /* 0x0000040000068882 */ /* 0x000fe20000000000 */
[----:B------:R-:W-:Y:S01]  /*0a70*/  IMAD R11, R11, 0x4, R12 ;  /* 0x000000040b0b7824 */ /* 0x000fe200078e020c */
[----:B------:R-:W-:-:S04]  /*0a80*/  @!UP0 UIADD3 UR4, -UR4, 0x100000, URZ ;  /* 0x0010000004048890 */ /* 0x000fc8000fffe13f */
[----:B------:R-:W-:Y:S02]  /*0a90*/  @!UP0 USHF.L.U32 UR5, UR4, 0xb, URZ ;  /* 0x0000000b04058899 */ /* 0x000fe4000800063f */
[----:B------:R-:W-:Y:S01]  /*0aa0*/  @!UP0 USHF.L.U32 UR4, UR4, 0x1, URZ ;  /* 0x0000000104048899 */ /* 0x000fe2000800063f */
[----:B-1----:R-:W-:Y:S01]  /*0ab0*/  IMAD R3, R9, R24, R6 ;  /* 0x0000001809037224 */ /* 0x002fe200078e0206 */
[----:B------:R-:W-:Y:S01]  /*0ac0*/  ISETP.NE.AND P3, PT, R5, RZ, PT ;  /* 0x000000ff0500720c */ /* 0x000fe20003f65270 */
[----:B------:R-:W-:Y:S01]  /*0ad0*/  IMAD.SHL.U32 R22, R11, 0x4, RZ ;  /* 0x000000040b167824 */ /* 0x000fe200078e00ff */
[----:B------:R-:W-:Y:S01]  /*0ae0*/  ISETP.EQ.AND P5, PT, R5, 0x2, !P4 ;  /* 0x000000020500780c */ /* 0x000fe200067a2270 */
[----:B------:R-:W-:-:S03]  /*0af0*/  VIADD R12, R10, 0xffffffff ;  /* 0xffffffff0a0c7836 */ /* 0x000fc60000000000 */
[----:B------:R-:W-:-:S04]  /*0b00*/  LOP3.LUT R22, R11, 0xc, R22, 0x78, !PT ;  /* 0x0000000c0b167812 */ /* 0x000fc800078e7816 */
[----:B------:R-:W-:Y:S02]  /*0b10*/  ISETP.NE.AND P6, PT, R3, R22, PT ;  /* 0x000000160300720c */ /* 0x000fe40003fc5270 */
[----:B------:R-:W-:Y:S02]  /*0b20*/  ISETP.LT.U32.AND P0, PT, R22, 0x2, !P0 ;  /* 0x000000021600780c */ /* 0x000fe40004701070 */
[----:B------:R-:W-:Y:S02]  /*0b30*/  ISETP.EQ.OR P6, PT, R8, RZ, !P6 ;  /* 0x000000ff0800720c */ /* 0x000fe400077c2670 */
[----:B------:R-:W-:Y:S01]  /*0b40*/  SEL R3, RZ, 0x1, !P5 ;  /* 0x00000001ff037807 */ /* 0x000fe20006800000 */
[----:B-----5:R-:W-:Y:S01]  /*0b50*/  @!UP0 ULEA UR6, UR7, UR6, 0x18 ;  /* 0x0000000607068291 */ /* 0x020fe2000f8ec03f */
[----:B------:R-:W-:Y:S01]  /*0b60*/  PLOP3.LUT P6, PT, P0, P6, PT, 0x80, 0x0 ;  /* 0x000000000000781c */ /* 0x000fe200007cd070 */
[----:B------:R-:W-:Y:S01]  /*0b70*/  VOTEU.ALL UP0, P1 ;  /* 0x00000000003f7886 */ /* 0x000fe20000800000 */
[----:B------:R-:W-:-:S02]  /*0b80*/  ISETP.EQ.OR P1, PT, R5, 0x3, !P3 ;  /* 0x000000030500780c */ /* 0x000fc40005f22670 */
[----:B------:R-:W-:Y:S02]  /*0b90*/  ISETP.GE.U32.AND P0, PT, R12, 0x2, PT ;  /* 0x000000020c00780c */ /* 0x000fe40003f06070 */
[----:B------:R-:W-:Y:S02]  /*0ba0*/  ISETP.EQ.AND P1, PT, R10, RZ, P1 ;  /* 0x000000ff0a00720c */ /* 0x000fe40000f22270 */
[----:B------:R-:W-:Y:S02]  /*0bb0*/  SEL R3, R3, 0x2, P0 ;  /* 0x0000000203037807 */ /* 0x000fe40000000000 */
[----:B------:R-:W-:Y:S01]  /*0bc0*/  SEL R19, RZ, 0x1, !P1 ;  /* 0x00000001ff137807 */ /* 0x000fe20004800000 */
[----:B------:R-:W1:Y:S02]  /*0bd0*/  FENCE.VIEW.ASYNC.S ;  /* 0x00000000000073c6 */ /* 0x000e640000000000 */
[----:B-1----:R1:W1:Y:S01]  /*0be0*/  @!UP0 SYNCS.EXCH.64 URZ, [UR6+0xa0], UR4 ;  /* 0x0000a004063f85b2 */ /* 0x0022620008000100 */
[----:B----4-:R-:W-:-:S02]  /*0bf0*/  ISETP.EQ.U32.AND P1, PT, R2, 0x1, PT ;  /* 0x000000010200780c */ /* 0x010fc40003f22070 */
[----:B------:R-:W-:Y:S02]  /*0c00*/  @P6 LOP3.LUT R150, R150, 0x1, RZ, 0xfc, !PT ;  /* 0x0000000196966812 */ /* 0x000fe400078efcff */
[----:B------:R-:W-:Y:S01]  /*0c10*/  SEL R19, R19, 0x2, P0 ;  /* 0x0000000213137807 */ /* 0x000fe20000000000 */
[----:B------:R4:W1:Y:S01]  /*0c20*/  @!UP1 SYNCS.EXCH.64 URZ, [UR6+0xa8], UR4 ;  /* 0x0000a804063f95b2 */ /* 0x0008620008000100 */
[----:B------:R-:W-:-:S07]  /*0c30*/  NOP ;  /* 0x0000000000007918 */ /* 0x000fce0000000000 */
[----:B----4-:R-:W-:Y:S05]  /*0c40*/  @!P1 BRA `(.L_x_6) ;  /* 0x0000000000089947 */ /* 0x010fea0003800000 */
[----:B-123--:R-:W-:Y:S01]  /*0c50*/  UCGABAR_ARV ;  /* 0x00000000000079c7 */ /* 0x00efe20008000000 */
[----:B------:R-:W-:Y:S05]  /*0c60*/  BRA `(.L_x_7) ;  /* 0x0000000000047947 */ /* 0x000fea0003800000 */
.L_x_6:
[----:B-123--:R-:W-:Y:S01]  /*0c70*/  NOP ;  /* 0x0000000000007918 */ /* 0x00efe20000000000 */
.L_x_7:
[----:B------:R-:W1:Y:S01]  /*0c80*/  LDC R2, c[0x0][0xc04] ;  /* 0x00030100ff027b82 */ /* 0x000e620000000800 */
[----:B------:R-:W-:Y:S01]  /*0c90*/  IMAD.U32 R10, RZ, RZ, UR9 ;  /* 0x00000009ff0a7e24 */ /* 0x000fe2000f8e00ff */
[----:B------:R-:W-:Y:S01]  /*0ca0*/  LOP3.LUT R150, R150, 0xfffffff7, RZ, 0xc0, !PT ;  /* 0xfffffff796967812 */ /* 0x000fe200078ec0ff */
[----:B------:R-:W-:Y:S01]  /*0cb0*/  IMAD.MOV.U32 R11, RZ, RZ, RZ ;  /* 0x000000ffff0b7224 */ /* 0x000fe200078e00ff */
[----:B-1----:R-:W-:-:S13]  /*0cc0*/  ISETP.NE.AND P5, PT, R2, 0x1, PT ;  /* 0x000000010200780c */ /* 0x002fda0003fa5270 */
[----:B------:R-:W1:Y:S01]  /*0cd0*/  @P5 LDC R17, c[0x0][0x10] ;  /* 0x00000400ff115b82 */ /* 0x000e620000000800 */
[----:B------:R-:W-:Y:S01]  /*0ce0*/  @P5 IMAD.MOV.U32 R7, RZ, RZ, RZ ;  /* 0x000000ffff075224 */ /* 0x000fe200078e00ff */
[----:B------:R-:W-:Y:S01]  /*0cf0*/  @P5 LOP3.LUT R150, R150, 0x8, RZ, 0xfc, !PT ;  /* 0x0000000896965812 */ /* 0x000fe200078efcff */
[----:B------:R-:W-:-:S05]  /*0d00*/  @P5 IMAD.MOV.U32 R15, RZ, RZ, RZ ;  /* 0x000000ffff0f5224 */ /* 0x000fca00078e00ff */
[----:B------:R-:W2:Y:S01]  /*0d10*/  @!P5 LDC R13, c[0x0][0xc] ;  /* 0x00000300ff0ddb82 */ /* 0x000ea20000000800 */
[----:B------:R-:W-:Y:S01]  /*0d20*/  ULDC UR4, c[0x0][0xc] ;  /* 0x0000030000047ab9 */ /* 0x000fe20000000800 */
[----:B------:R-:W-:Y:S01]  /*0d30*/  ULDC UR5, c[0x0][0x10] ;  /* 0x0000040000057ab9 */ /* 0x000fe20000000800 */
[----:B------:R-:W-:Y:S01]  /*0d40*/  ULDC UR6, c[0x0][0x14] ;  /* 0x0000050000067ab9 */ /* 0x000fe20000000800 */
[----:B------:R-:W-:-:S04]  /*0d50*/  UIMAD.WIDE.U32 UR4, UR4, UR5, URZ ;  /* 0x00000005040472a5 */ /* 0x000fc8000f8e003f */
[----:B------:R-:W-:Y:S02]  /*0d60*/  UIMAD.WIDE.U32 UR40, UR4, UR6, URZ ;  /* 0x00000006042872a5 */ /* 0x000fe4000f8e003f */
[----:B------:R-:W-:-:S04]  /*0d70*/  UIMAD UR39, UR5, UR6, URZ ;  /* 0x00000006052772a4 */ /* 0x000fc8000f8e023f */
[----:B------:R-:W-:Y:S01]  /*0d80*/  UIADD3 UR39, UR41, UR39, URZ ;  /* 0x0000002729277290 */ /* 0x000fe2000fffe03f */
[----:B-1----:R-:W-:-:S04]  /*0d90*/  @P5 IMAD.WIDE.U32 R16, R17, UR9, R6 ;  /* 0x0000000911105c25 */ /* 0x002fc8000f8e0006 */
[----:B------:R-:W-:Y:S02]  /*0da0*/  @P5 IMAD.IADD R17, R17, 0x1, R15 ;  /* 0x0000000111115824 */ /* 0x000fe400078e020f */
[----:B--2---:R-:W-:-:S04]  /*0db0*/  @!P5 IMAD.WIDE.U32 R10, R6, R13, R10 ;  /* 0x0000000d060ad225 */ /* 0x004fc800078e000a */
[----:B------:R-:W-:Y:S02]  /*0dc0*/  @!P5 IMAD.MOV.U32 R16, RZ, RZ, R10 ;  /* 0x000000ffff10d224 */ /* 0x000fe400078e000a */
[----:B------:R-:W-:Y:S01]  /*0dd0*/  @!P5 IMAD.MOV.U32 R17, RZ, RZ, R11 ;  /* 0x000000ffff11d224 */ /* 0x000fe200078e000b */
[----:B------:R-:W-:Y:S06]  /*0de0*/  @!P1 BRA `(.L_x_8) ;  /* 0x00000000000c9947 */ /* 0x000fec0003800000 */
[----:B------:R-:W-:Y:S01]  /*0df0*/  UCGABAR_WAIT ;  /* 0x0000000000007dc7 */ /* 0x000fe20008000000 */
[----:B------:R-:W-:Y:S01]  /*0e00*/  CCTL.IVALL ;  /* 0x00000000ff00798f */ /* 0x000fe20002000000 */
[----:B------:R-:W-:Y:S05]  /*0e10*/  BRA `(.L_x_9) ;  /* 0x0000000000047947 */ /* 0x000fea0003800000 */
.L_x_8:
[----:B------:R-:W-:Y:S06]  /*0e20*/  BAR.SYNC.DEFER_BLOCKING 0x0 ;  /* 0x0000000000007b1d */ /* 0x000fec0000010000 */
.L_x_9:
[----:B------:R-:W1:Y:S02]  /*0e30*/  S2UR UR4, SR_CgaCtaId ;  /* 0x00000000000479c3 */ /* 0x000e640000008800 */
[----:B-1----:R-:W-:Y:S01]  /*0e40*/  IMAD.U32 R0, RZ, RZ, UR4 ;  /* 0x00000004ff007e24 */ /* 0x002fe2000f8e00ff */
[----:B------:R-:W-:Y:S06]  /*0e50*/  @!P4 BRA `(.L_x_10) ;  /* 0x000000a000f4c947 */ /* 0x000fec0003800000 */
[----:B------:R-:W-:-:S13]  /*0e60*/  ISETP.GT.U32.AND P0, PT, R12, 0x1, PT ;  /* 0x000000010c00780c */ /* 0x000fda0003f04070 */
[----:B------:R-:W-:Y:S05]  /*0e70*/  @P0 EXIT ;  /* 0x000000000000094d */ /* 0x000fea0003800000 */
[----:B------:R-:W-:Y:S01]  /*0e80*/  ULDC.64 UR4, c[0x0][0xbf8] ;  /* 0x0002fe0000047ab9 */ /* 0x000fe20000000a00 */
[----:B------:R-:W-:Y:S01]  /*0e90*/  UMOV UR47, 0xffffffff ;  /* 0xffffffff002f7882 */ /* 0x000fe20000000000 */
[----:B------:R-:W-:Y:S01]  /*0ea0*/  ISETP.GE.U32.AND P0, PT, R16, UR4, PT ;  /* 0x0000000410007c0c */ /* 0x000fe2000bf06070 */
[----:B------:R-:W-:Y:S01]  /*0eb0*/  IMAD.MOV.U32 R89, RZ, RZ, -0x1 ;  /* 0xffffffffff597424 */ /* 0x000fe200078e00ff */
[----:B------:R-:W-:Y:S01]  /*0ec0*/  PRMT R23, RZ, 0x7610, R23 ;  /* 0x00007610ff177816 */ /* 0x000fe20000000017 */
[----:B------:R-:W-:Y:S01]  /*0ed0*/  IMAD.MOV.U32 R88, RZ, RZ, -0x1 ;  /* 0xffffffffff587424 */ /* 0x000fe200078e00ff */
[----:B------:R-:W-:Y:S02]  /*0ee0*/  ISETP.GE.U32.AND.EX P0, PT, R17, UR5, PT, P0 ;  /* 0x0000000511007c0c */ /* 0x000fe4000bf06100 */
[----:B------:R-:W-:-:S11]  /*0ef0*/  PRMT R0, RZ, 0x7610, R0 ;  /* 0x00007610ff007816 */ /* 0x000fd60000000000 */
[----:B------:R-:W-:Y:S05]  /*0f00*/  @P0 BRA `(.L_x_11) ;  /* 0x0000000400240947 */ /* 0x000fea0003800000 */
[----:B------:R-:W1:Y:S01]  /*0f10*/  LDC.64 R20, c[0x0][0xbd0] ;  /* 0x0002f400ff147b82 */ /* 0x000e620000000a00 */
[----:B------:R-:W-:Y:S02]  /*0f20*/  IMAD.MOV.U32 R4, RZ, RZ, R16 ;  /* 0x000000ffff047224 */ /* 0x000fe400078e0010 */
[----:B------:R-:W-:-:S05]  /*0f30*/  IMAD.MOV.U32 R5, RZ, RZ, R17 ;  /* 0x000000ffff057224 */ /* 0x000fca00078e0011 */
[----:B------:R-:W2:Y:S08]  /*0f40*/  LDC R0, c[0x0][0xbd8] ;  /* 0x0002f600ff007b82 */ /* 0x000eb00000000800 */
[----:B------:R-:W3:Y:S01]  /*0f50*/  LDC.64 R26, c[0x0][0xbc8] ;  /* 0x0002f200ff1a7b82 */ /* 0x000ee20000000a00 */
[----:B-1----:R-:W-:-:S04]  /*0f60*/  ISETP.NE.U32.AND P0, PT, R20, RZ, PT ;  /* 0x000000ff1400720c */ /* 0x002fc80003f05070 */
[----:B------:R-:W-:-:S13]  /*0f70*/  ISETP.NE.AND.EX P0, PT, R21, RZ, PT, P0 ;  /* 0x000000ff1500720c */ /* 0x000fda0003f05300 */
[----:B--23--:R-:W-:Y:S05]  /*0f80*/  @!P0 BRA `(.L_x_12) ;  /* 0x0000000000288947 */ /* 0x00cfea0003800000 */
[----:B------:R-:W1:Y:S02]  /*0f90*/  LDC R13, c[0x0][0xbdc] ;  /* 0x0002f700ff0d7b82 */ /* 0x000e640000000800 */
[----:B-1----:R-:W-:-:S05]  /*0fa0*/  IADD3 R13, P0, R16, R13, RZ ;  /* 0x0000000d100d7210 */ /* 0x002fca0007f1e0ff */
[----:B------:R-:W-:-:S04]  /*0fb0*/  IMAD.X R15, RZ, RZ, R17, P0 ;  /* 0x000000ffff0f7224 */ /* 0x000fc800000e0611 */
[----:B------:R-:W-:-:S04]  /*0fc0*/  IMAD.WIDE.U32 R4, R15, R20, RZ ;  /* 0x000000140f047225 */ /* 0x000fc800078e00ff */
[----:B------:R-:W-:-:S04]  /*0fd0*/  IMAD.WIDE.U32 R10, P0, R13, R21, R4 ;  /* 0x000000150d0a7225 */ /* 0x000fc80007800004 */
[----:B------:R-:W-:-:S04]  /*0fe0*/  IMAD.WIDE.U32 R4, R13, R20, RZ ;  /* 0x000000140d047225 */ /* 0x000fc800078e00ff */
[----:B------:R-:W-:Y:S01]  /*0ff0*/  IMAD.X R13, RZ, RZ, RZ, P0 ;  /* 0x000000ffff0d7224 */ /* 0x000fe200000e06ff */
[----:B------:R-:W-:Y:S01]  /*1000*/  IADD3 RZ, P0, R5, R10, RZ ;  /* 0x0000000a05ff7210 */ /* 0x000fe20007f1e0ff */
[----:B------:R-:W-:-:S04]  /*1010*/  IMAD.MOV.U32 R12, RZ, RZ, R11 ;  /* 0x000000ffff0c7224 */ /* 0x000fc800078e000b */
[----:B------:R-:W-:-:S08]  /*1020*/  IMAD.WIDE.U32.X R4, R15, R21, R12, P0 ;  /* 0x000000150f047225 */ /* 0x000fd000000e040c */
.L_x_12:
[----:B------:R-:W1:Y:S01]  /*1030*/  LDC.64 R20, c[0x0][0xbe8] ;  /* 0x0002fa00ff147b82 */ /* 0x000e620000000a00 */
[-CC-:B------:R-:W-:Y:S01]  /*1040*/  SHF.R.U64 R28, R4, R0.reuse, R5.reuse ;  /* 0x00000000041c7219 */ /* 0x180fe20000001205 */
[----:B------:R-:W-:Y:S01]  /*1050*/  ULDC UR4, c[0x0][0xc00] ;  /* 0x0003000000047ab9 */ /* 0x000fe20000000800 */
[----:B------:R-:W-:Y:S01]  /*1060*/  SHF.R.U32.HI R0, RZ, R0, R5 ;  /* 0x00000000ff007219 */ /* 0x000fe20000011605 */
[----:B------:R-:W-:Y:S01]  /*1070*/  IMAD R29, R9, R24, R6 ;  /* 0x00000018091d7224 */ /* 0x000fe200078e0206 */
[----:B------:R-:W-:-:S03]  /*1080*/  IADD3 R7, P0, RZ, -R28, RZ ;  /* 0x8000001cff077210 */ /* 0x000fc60007f1e0ff */
[----:B------:R-:W2:Y:S02]  /*1090*/  LDC R10, c[0x0][0xbc0] ;  /* 0x0002f000ff0a7b82 */ /* 0x000ea40000000800 */
[----:B------:R-:W-:-:S04]  /*10a0*/  IMAD.X R5, RZ, RZ, ~R0, P0 ;  /* 0x000000ffff057224 */ /* 0x000fc800000e0e00 */
[-C--:B------:R-:W-:Y:S02]  /*10b0*/  IMAD R0, R5, R26.reuse, RZ ;  /* 0x0000001a05007224 */ /* 0x080fe400078e02ff */
[----:B------:R-:W3:Y:S01]  /*10c0*/  LDC R11, c[0x0][0xbb0] ;  /* 0x0002ec00ff0b7b82 */ /* 0x000ee20000000800 */
[----:B------:R-:W-:-:S04]  /*10d0*/  IMAD.WIDE.U32 R4, R7, R26, R16 ;  /* 0x0000001a07047225 */ /* 0x000fc800078e0010 */
[----:B------:R-:W-:Y:S02]  /*10e0*/  IMAD R7, R7, R27, R0 ;  /* 0x0000001b07077224 */ /* 0x000fe400078e0200 */
[----:B------:R-:W-:Y:S01]  /*10f0*/  IMAD.MOV.U32 R0, RZ, RZ, -0x1 ;  /* 0xffffffffff007424 */ /* 0x000fe200078e00ff */
[----:B------:R-:W4:Y:S01]  /*1100*/  LDC R89, c[0x0][0xba8] ;  /* 0x0002ea00ff597b82 */ /* 0x000f220000000800 */
[----:B------:R-:W-:Y:S01]  /*1110*/  IMAD.IADD R5, R5, 0x1, R7 ;  /* 0x0000000105057824 */ /* 0x000fe200078e0207 */
[----:B-1----:R-:W-:Y:S02]  /*1120*/  ISETP.NE.U32.AND P0, PT, R20, RZ, PT ;  /* 0x000000ff1400720c */ /* 0x002fe40003f05070 */
[----:B------:R-:W-:Y:S02]  /*1130*/  SHF.L.U32 R0, R0, UR4, RZ ;  /* 0x0000000400007c19 */ /* 0x000fe400080006ff */
[----:B------:R-:W-:Y:S02]  /*1140*/  ISETP.NE.AND.EX P0, PT, R21, RZ, PT, P0 ;  /* 0x000000ff1500720c */ /* 0x000fe40003f05300 */
[----:B------:R-:W1:Y:S01]  /*1150*/  LDC R12, c[0x0][0xbf0] ;  /* 0x0002fc00ff0c7b82 */ /* 0x000e620000000800 */
[----:B--2---:R-:W-:-:S02]  /*1160*/  SHF.R.U64 R15, R4, R10, R5 ;  /* 0x0000000a040f7219 */ /* 0x004fc40000001205 */
[----:B------:R-:W-:Y:S02]  /*1170*/  SHF.R.U32.HI R4, RZ, R10, R5 ;  /* 0x0000000aff047219 */ /* 0x000fe40000011605 */
[----:B------:R-:W-:-:S03]  /*1180*/  LOP3.LUT R0, RZ, R0, RZ, 0x33, !PT ;  /* 0x00000000ff007212 */ /* 0x000fc600078e33ff */
[----:B------:R-:W2:Y:S01]  /*1190*/  LDC R25, c[0x0][0xbe0] ;  /* 0x0002f800ff197b82 */ /* 0x000ea20000000800 */
[-CC-:B---3--:R-:W-:Y:S02]  /*11a0*/  SHF.R.U64 R27, R15, R11.reuse, R4.reuse ;  /* 0x0000000b0f1b7219 */ /* 0x188fe40000001204 */
[----:B------:R-:W-:-:S04]  /*11b0*/  SHF.R.U32.HI R4, RZ, R11, R4 ;  /* 0x0000000bff047219 */ /* 0x000fc80000011604 */
[--C-:B------:R-:W-:Y:S01]  /*11c0*/  SHF.R.U64 R26, R27, UR4, R4.reuse ;  /* 0x000000041b1a7c19 */ /* 0x100fe20008001204 */
[----:B------:R-:W3:Y:S01]  /*11d0*/  LDC R14, c[0x0][0xbb8] ;  /* 0x0002ee00ff0e7b82 */ /* 0x000ee20000000800 */
[----:B------:R-:W-:-:S03]  /*11e0*/  SHF.R.U32.HI R5, RZ, UR4, R4 ;  /* 0x00000004ff057c19 */ /* 0x000fc60008011604 */
[----:B------:R-:W-:Y:S01]  /*11f0*/  IMAD.MOV.U32 R4, RZ, RZ, R26 ;  /* 0x000000ffff047224 */ /* 0x000fe200078e001a */
[----:B----4-:R-:W-:Y:S06]  /*1200*/  @!P0 BRA `(.L_x_13) ;  /* 0x0000000000288947 */ /* 0x010fec0003800000 */
[----:B------:R-:W4:Y:S02]  /*1210*/  LDC R9, c[0x0][0xbf4] ;  /* 0x0002fd00ff097b82 */ /* 0x000f240000000800 */
[----:B----4-:R-:W-:-:S05]  /*1220*/  IADD3 R9, P0, R26, R9, RZ ;  /* 0x000000091a097210 */ /* 0x010fca0007f1e0ff */
        /* <DEDUP_REMOVED lines=8> */
.L_x_13:
[----:B-1----:R-:W-:Y:S01]  /*12b0*/  SHF.R.U64 R5, R4, R12, R5 ;  /* 0x0000000c04057219 */ /* 0x002fe20000001205 */
[----:B------:R-:W-:Y:S01]  /*12c0*/  USHF.L.U32 UR4, UR38, UR4, URZ ;  /* 0x0000000426047299 */ /* 0x000fe2000800063f */
[----:B------:R-:W-:Y:S01]  /*12d0*/  LOP3.LUT R0, R27, R0, RZ, 0xc0, !PT ;  /* 0x000000001b007212 */ /* 0x000fe200078ec0ff */
[----:B------:R-:W-:Y:S01]  /*12e0*/  VIADD R4, R89, 0xffffffff ;  /* 0xffffffff59047836 */ /* 0x000fe20000000000 */
[----:B------:R-:W-:Y:S01]  /*12f0*/  SEL R8, R8, R29, !P5 ;  /* 0x0000001d08087207 */ /* 0x000fe20006800000 */
[----:B------:R-:W-:Y:S01]  /*1300*/  IMAD.MOV R6, RZ, RZ, -R5 ;  /* 0x000000ffff067224 */ /* 0x000fe200078e0a05 */
[----:B------:R-:W-:Y:S01]  /*1310*/  R2UR UR47, R28 ;  /* 0x000000001c2f72ca */ /* 0x000fe200000e0000 */
[----:B------:R-:W-:Y:S01]  /*1320*/  IMAD R5, R5, UR4, R0 ;  /* 0x0000000405057c24 */ /* 0x000fe2000f8e0200 */
[----:B------:R-:W-:Y:S01]  /*1330*/  LOP3.LUT R4, R15, R4, RZ, 0xc0, !PT ;  /* 0x000000040f047212 */ /* 0x000fe200078ec0ff */
[----:B--2---:R-:W-:Y:S02]  /*1340*/  IMAD R0, R6, R25, R26 ;  /* 0x0000001906007224 */ /* 0x004fe400078e021a */
[----:B---3--:R-:W-:-:S02]  /*1350*/  IMAD R8, R5, R14, R8 ;  /* 0x0000000e05087224 */ /* 0x008fc400078e0208 */
[----:B------:R-:W-:Y:S02]  /*1360*/  IMAD R89, R0, R89, R4 ;  /* 0x0000005900597224 */ /* 0x000fe400078e0204 */
[----:B------:R-:W-:-:S03]  /*1370*/  IMAD.MOV.U32 R0, RZ, RZ, 0x1 ;  /* 0x00000001ff007424 */ /* 0x000fc600078e00ff */
[----:B------:R-:W-:Y:S02]  /*1380*/  SEL R88, R89, R8, !P5 ;  /* 0x0000000859587207 */ /* 0x000fe40006800000 */
[----:B------:R-:W-:-:S07]  /*1390*/  SEL R89, R8, R89, !P5 ;  /* 0x0000005908597207 */ /* 0x000fce0006800000 */
.L_x_11:
[----:B------:R-:W-:-:S08]  /*13a0*/  NOP ;  /* 0x0000000000007918 */ /* 0x000fd00000000000 */
[----:B------:R-:W1:Y:S02]  /*13b0*/  USETMAXREG.TRY_ALLOC.CTAPOOL UP0, 0xe8 ;  /* 0x000000e8000079c8 */ /* 0x000e640008000600 */
[----:B-1----:R-:W-:-:S13]  /*13c0*/  PLOP3.LUT P0, PT, PT, PT, UP0, 0x80, 0x0 ;  /* 0x000000000000781c */ /* 0x002fda0003f0f008 */
[----:B------:R-:W-:Y:S05]  /*13d0*/  @!P0 BRA `(.L_x_11) ;  /* 0xfffffffc00f08947 */ /* 0x000fea000383ffff */
[----:B------:R-:W-:Y:S01]  /*13e0*/  ULDC.64 UR6, c[0x0][0x8a0] ;  /* 0x0002280000067ab9 */ /* 0x000fe20000000a00 */
[----:B------:R-:W-:Y:S01]  /*13f0*/  ULDC.64 UR4, c[0x0][0x6a0] ;  /* 0x0001a80000047ab9 */ /* 0x000fe20000000a00 */
[----:B------:R-:W-:Y:S02]  /*1400*/  ISETP.NE.U32.AND P1, PT, RZ, UR6, PT ;  /* 0x00000006ff007c0c */ /* 0x000fe4000bf25070 */
[----:B------:R-:W-:Y:S02]  /*1410*/  ISETP.NE.U32.AND P0, PT, RZ, UR4, PT ;  /* 0x00000004ff007c0c */ /* 0x000fe4000bf05070 */
[----:B------:R-:W-:Y:S01]  /*1420*/  ISETP.NE.AND.EX P1, PT, RZ, UR7, PT, P1 ;  /* 0x00000007ff007c0c */ /* 0x000fe2000bf25310 */
[----:B------:R-:W-:Y:S01]  /*1430*/  ULDC.64 UR6, c[0x0][0x598] ;  /* 0x0001660000067ab9 */ /* 0x000fe20000000a00 */
[----:B------:R-:W-:Y:S01]  /*1440*/  ISETP.NE.AND.EX P0, PT, RZ, UR5, PT, P0 ;  /* 0x00000005ff007c0c */ /* 0x000fe2000bf05300 */
[----:B------:R-:W-:-:S10]  /*1450*/  ULDC.64 UR4, c[0x0][0x5d8] ;  /* 0x0001760000047ab9 */ /* 0x000fd40000000a00 */
[----:B------:R-:W1:Y:S08]  /*1460*/  @P1 LDC.64 R6, c[0x0][0x8a0] ;  /* 0x00022800ff061b82 */ /* 0x000e700000000a00 */
[----:B------:R-:W2:Y:S01]  /*1470*/  @P0 LDC.64 R4, c[0x0][0x6a0] ;  /* 0x0001a800ff040b82 */ /* 0x000ea20000000a00 */
[----:B-1----:R1:W5:Y:S04]  /*1480*/  @P1 LDG.E R91, desc[UR42][R6.64] ;  /* 0x0000002a065b1981 */ /* 0x002368000c1e1900 */
[----:B--2---:R1:W5:Y:S01]  /*1490*/  @P0 LDG.E R90, desc[UR42][R4.64] ;  /* 0x0000002a045a0981 */ /* 0x004362000c1e1900 */
[----:B------:R-:W-:-:S02]  /*14a0*/  LOP3.LUT P3, RZ, R0, 0xff, RZ, 0xc0, !PT ;  /* 0x000000ff00ff7812 */ /* 0x000fc4000786c0ff */
[----:B------:R-:W2:Y:S01]  /*14b0*/  @!P1 LDC R91, c[0x0][0x898] ;  /* 0x00022600ff5b9b82 */ /* 0x000ea20000000800 */
[----:B------:R-:W-:-:S04]  /*14c0*/  ISETP.NE.U32.AND P1, PT, RZ, UR6, PT ;  /* 0x00000006ff007c0c */ /* 0x000fc8000bf25070 */
[----:B------:R-:W-:-:S03]  /*14d0*/  ISETP.NE.AND.EX P1, PT, RZ, UR7, PT, P1 ;  /* 0x00000007ff007c0c */ /* 0x000fc6000bf25310 */
[----:B------:R-:W3:Y:S01]  /*14e0*/  @!P0 LDC R90, c[0x0][0x698] ;  /* 0x0001a600ff5a8b82 */ /* 0x000ee20000000800 */
[----:B------:R-:W-:-:S04]  /*14f0*/  ISETP.NE.U32.AND P0, PT, RZ, UR4, PT ;  /* 0x00000004ff007c0c */ /* 0x000fc8000bf05070 */
[----:B------:R-:W-:-:S05]  /*1500*/  ISETP.NE.AND.EX P0, PT, RZ, UR5, PT, P0 ;  /* 0x00000005ff007c0c */ /* 0x000fca000bf05300 */
[----:B-1----:R-:W-:Y:S08]  /*1510*/  @P1 BRA `(.L_x_14) ;  /* 0x0000000000381947 */ /* 0x002ff00003800000 */
[----:B------:R-:W-:Y:S01]  /*1520*/  ULDC.64 UR4, c[0x0][0x588] ;  /* 0x0001620000047ab9 */ /* 0x000fe20000000a00 */
[----:B------:R-:W-:Y:S01]  /*1530*/  ULDC.64 UR6, c[0x0][0x590] ;  /* 0x0001640000067ab9 */ /* 0x000fe20000000a00 */
[----:B------:R-:W-:Y:S02]  /*1540*/  ISETP.NE.U32.AND P1, PT, RZ, UR4, PT ;  /* 0x00000004ff007c0c */ /* 0x000fe4000bf25070 */
[----:B------:R-:W-:Y:S02]  /*1550*/  ISETP.NE.U32.AND P2, PT, RZ, UR6, PT ;  /* 0x00000006ff007c0c */ /* 0x000fe4000bf45070 */
[----:B------:R-:W-:Y:S02]  /*1560*/  ISETP.NE.AND.EX P1, PT, RZ, UR5, PT, P1 ;  /* 0x00000005ff007c0c */ /* 0x000fe4000bf25310 */
[----:B------:R-:W-:-:S11]  /*1570*/  ISETP.NE.AND.EX P2, PT, RZ, UR7, PT, P2 ;  /* 0x00000007ff007c0c */ /* 0x000fd6000bf45320 */
[----:B------:R-:W1:Y:S08]  /*1580*/  @P1 LDC.64 R4, c[0x0][0x588] ;  /* 0x00016200ff041b82 */ /* 0x000e700000000a00 */
[----:B------:R-:W4:Y:S01]  /*1590*/  @P2 LDC.64 R6, c[0x0][0x590] ;  /* 0x00016400ff062b82 */ /* 0x000f220000000a00 */
[----:B-1----:R-:W2:Y:S04]  /*15a0*/  @P1 LDG.E R92, desc[UR42][R4.64] ;  /* 0x0000002a045c1981 */ /* 0x002ea8000c1e1900 */
[----:B----4-:R-:W2:Y:S01]  /*15b0*/  @P2 LDG.E R9, desc[UR42][R6.64] ;  /* 0x0000002a06092981 */ /* 0x010ea2000c1e1900 */
[----:B------:R-:W-:-:S02]  /*15c0*/  IMAD.MOV.U32 R23, RZ, RZ, 0x1 ;  /* 0x00000001ff177424 */ /* 0x000fc400078e00ff */
[----:B------:R-:W2:Y:S08]  /*15d0*/  @!P1 LDC R92, c[0x0][0x580] ;  /* 0x00016000ff5c9b82 */ /* 0x000eb00000000800 */
[----:B------:R-:W2:Y:S02]  /*15e0*/  @!P2 LDC R9, c[0x0][0x584] ;  /* 0x00016100ff09ab82 */ /* 0x000ea40000000800 */
[----:B--2---:R-:W-:-:S07]  /*15f0*/  FMUL R92, R9, R92 ;  /* 0x0000005c095c7220 */ /* 0x004fce0000400000 */
.L_x_14:
[----:B------:R-:W-:Y:S05]  /*1600*/  @P0 BRA `(.L_x_15) ;  /* 0x0000000000500947 */ /* 0x000fea0003800000 */
[----:B------:R-:W-:Y:S01]  /*1610*/  ULDC.64 UR4, c[0x0][0x5c0] ;  /* 0x0001700000047ab9 */ /* 0x000fe20000000a00 */
[----:B------:R-:W-:Y:S01]  /*1620*/  ULDC.64 UR6, c[0x0][0x5c8] ;  /* 0x0001720000067ab9 */ /* 0x000fe20000000a00 */
[----:B------:R-:W-:Y:S01]  /*1630*/  ISETP.NE.U32.AND P1, PT, RZ, UR4, PT ;  /* 0x00000004ff007c0c */ /* 0x000fe2000bf25070 */
[----:B------:R-:W-:Y:S01]  /*1640*/  ULDC.64 UR8, c[0x0][0x5d0] ;  /* 0x0001740000087ab9 */ /* 0x000fe20000000a00 */
[----:B------:R-:W-:Y:S02]  /*1650*/  ISETP.NE.U32.AND P2, PT, RZ, UR6, PT ;  /* 0x00000006ff007c0c */ /* 0x000fe4000bf45070 */
[----:B------:R-:W-:Y:S02]  /*1660*/  ISETP.NE.U32.AND P0, PT, RZ, UR8, PT ;  /* 0x00000008ff007c0c */ /* 0x000fe4000bf05070 */
[----:B------:R-:W-:Y:S02]  /*1670*/  ISETP.NE.AND.EX P1, PT, RZ, UR5, PT, P1 ;  /* 0x00000005ff007c0c */ /* 0x000fe4000bf25310 */
[----:B------:R-:W-:-:S02]  /*1680*/  ISETP.NE.AND.EX P2, PT, RZ, UR7, PT, P2 ;  /* 0x00000007ff007c0c */ /* 0x000fc4000bf45320 */
[----:B------:R-:W-:-:S09]  /*1690*/  ISETP.NE.AND.EX P0, PT, RZ, UR9, PT, P0 ;  /* 0x00000009ff007c0c */ /* 0x000fd2000bf05300 */
[----:B------:R-:W1:Y:S08]  /*16a0*/  @P1 LDC.64 R4, c[0x0][0x5c0] ;  /* 0x00017000ff041b82 */ /* 0x000e700000000a00 */
[----:B------:R-:W4:Y:S08]  /*16b0*/  @P2 LDC.64 R6, c[0x0][0x5c8] ;  /* 0x00017200ff062b82 */ /* 0x000f300000000a00 */
[----:B------:R-:W2:Y:S01]  /*16c0*/  @P0 LDC.64 R8, c[0x0][0x5d0] ;  /* 0x00017400ff080b82 */ /* 0x000ea20000000a00 */
[----:B-1----:R-:W3:Y:S04]  /*16d0*/  @P1 LDG.E R0, desc[UR42][R4.64] ;  /* 0x0000002a04001981 */ /* 0x002ee8000c1e1900 */
[----:B----4-:R-:W3:Y:S04]  /*16e0*/  @P2 LDG.E R11, desc[UR42][R6.64] ;  /* 0x0000002a060b2981 */ /* 0x010ee8000c1e1900 */
[----:B--2---:R-:W2:Y:S01]  /*16f0*/  @P0 LDG.E R93, desc[UR42][R8.64] ;  /* 0x0000002a085d0981 */ /* 0x004ea2000c1e1900 */
[----:B------:R-:W3:Y:S08]  /*1700*/  @!P1 LDC R0, c[0x0][0x5b0] ;  /* 0x00016c00ff009b82 */ /* 0x000ef00000000800 */
[----:B------:R-:W3:Y:S08]  /*1710*/  @!P2 LDC R11, c[0x0][0x5b4] ;  /* 0x00016d00ff0bab82 */ /* 0x000ef00000000800 */
[----:B------:R-:W2:Y:S01]  /*1720*/  @!P0 LDC R93, c[0x0][0x5b8] ;  /* 0x00016e00ff5d8b82 */ /* 0x000ea20000000800 */
[----:B---3--:R-:W-:-:S04]  /*1730*/  FMUL R0, R11, R0 ;  /* 0x000000000b007220 */ /* 0x008fc80000400000 */
[----:B--2---:R-:W-:-:S07]  /*1740*/  FMUL R93, R0, R93 ;  /* 0x0000005d005d7220 */ /* 0x004fce0000400000 */
.L_x_15:
[----:B------:R-:W-:Y:S05]  /*1750*/  @!P3 EXIT ;  /* 0x000000000000b94d */ /* 0x000fea0003800000 */
[----:B------:R-:W-:Y:S01]  /*1760*/  ULDC UR4, c[0x0][0x28c] ;  /* 0x0000a30000047ab9 */ /* 0x000fe20000000800 */
[----:B------:R-:W-:Y:S01]  /*1770*/  LOP3.LUT R126, R18, 0xff, RZ, 0xc0, !PT ;  /* 0x000000ff127e7812 */ /* 0x000fe200078ec0ff */
[----:B------:R-:W-:Y:S01]  /*1780*/  UIADD3 UR4, UR4, 0x7f, URZ ;  /* 0x0000007f04047890 */ /* 0x000fe2000fffe03f */
[----:B------:R-:W-:Y:S01]  /*1790*/  LOP3.LUT R131, R3, 0x1, RZ, 0xfc, !PT ;  /* 0x0000000103837812 */ /* 0x000fe200078efcff */
[----:B------:R-:W-:Y:S01]  /*17a0*/  IMAD.MOV.U32 R129, RZ, RZ, R92 ;  /* 0x000000ffff817224 */ /* 0x000fe200078e005c */
[----:B------:R-:W-:Y:S01]  /*17b0*/  LOP3.LUT R167, R19, 0x1, RZ, 0xfc, !PT ;  /* 0x0000000113a77812 */ /* 0x000fe200078efcff */
[----:B------:R-:W-:Y:S01]  /*17c0*/  USHF.R.S32.HI UR5, URZ, 0x1f, UR4 ;  /* 0x0000001f3f057899 */ /* 0x000fe20008011404 */
[C---:B------:R-:W-:Y:S01]  /*17d0*/  PRMT R130, R23.reuse, 0x7610, R130 ;  /* 0x0000761017827816 */ /* 0x040fe20000000082 */
[----:B------:R-:W-:Y:S01]  /*17e0*/  IMAD.MOV.U32 R127, RZ, RZ, R92 ;  /* 0x000000ffff7f7224 */ /* 0x000fe200078e005c */
[----:B------:R-:W-:Y:S01]  /*17f0*/  PRMT R128, R23, 0x7610, R128 ;  /* 0x0000761017807816 */ /* 0x000fe20000000080 */
[----:B------:R-:W-:Y:S01]  /*1800*/  ULEA.HI UR5, UR5, UR4, URZ, 0x7 ;  /* 0x0000000405057291 */ /* 0x000fe2000f8f383f */
[----:B------:R-:W-:Y:S01]  /*1810*/  CS2R R132, SRZ ;  /* 0x0000000000847805 */ /* 0x000fe2000001ff00 */
[----:B------:R-:W-:Y:S01]  /*1820*/  VIADD R126, R126, 0x1f ;  /* 0x0000001f7e7e7836 */ /* 0x000fe20000000000 */
[----:B------:R-:W-:Y:S01]  /*1830*/  ULDC.64 UR48, c[0x0][0x198] ;  /* 0x0000660000307ab9 */ /* 0x000fe20000000a00 */
[----:B------:R-:W-:Y:S01]  /*1840*/  UMOV UR50, URZ ;  /* 0x0000003f00327c82 */ /* 0x000fe20008000000 */
[----:B------:R-:W-:Y:S01]  /*1850*/  USHF.R.S32.HI UR52, URZ, 0x7, UR5 ;  /* 0x000000073f347899 */ /* 0x000fe20008011405 */
[----:B------:R-:W-:Y:S01]  /*1860*/  UMOV UR4, URZ ;  /* 0x0000003f00047c82 */ /* 0x000fe20008000000 */
[----:B------:R-:W-:-:S10]  /*1870*/  UMOV UR51, URZ ;  /* 0x0000003f00337c82 */ /* 0x000fd40008000000 */
.L_x_122:
[----:B------:R-:W-:Y:S01]  /*1880*/  LOP3.LUT R0, R18, 0x80, RZ, 0xc0, !PT ;  /* 0x0000008012007812 */ /* 0x000fe200078ec0ff */
[----:B------:R-:W1:Y:S01]  /*1890*/  S2UR UR9, SR_CgaCtaId ;  /* 0x00000000000979c3 */ /* 0x000e620000008800 */
[----:B------:R-:W-:Y:S01]  /*18a0*/  UMOV UR53, 0x400 ;  /* 0x0000040000357882 */ /* 0x000fe20000000000 */
[----:B------:R-:W-:Y:S01]  /*18b0*/  UMOV UR6, URZ ;  /* 0x0000003f00067c82 */ /* 0x000fe20008000000 */
[----:B------:R-:W-:Y:S01]  /*18c0*/  SHF.R.U32.HI R0, RZ, 0x7, R0 ;  /* 0x00000007ff007819 */ /* 0x000fe20000011600 */
[----:B------:R-:W-:Y:S01]  /*18d0*/  UMOV UR5, URZ ;  /* 0x0000003f00057c82 */ /* 0x000fe20008000000 */
[----:B------:R-:W-:Y:S01]  /*18e0*/  UMOV UR13, UR4 ;  /* 0x00000004000d7c82 */ /* 0x000fe20008000000 */
[----:B------:R-:W-:Y:S02]  /*18f0*/  CS2R R124, SRZ ;  /* 0x00000000007c7805 */ /* 0x000fe4000001ff00 */
[----:B------:R-:W-:Y:S01]  /*1900*/  CS2R R122, SRZ ;  /* 0x00000000007a7805 */ /* 0x000fe2000001ff00 */
[----:B------:R-:W4:Y:S01]  /*1910*/  LDC R3, c[0x0][0x28c] ;  /* 0x0000a300ff037b82 */ /* 0x000f220000000800 */
[----:B------:R-:W2:Y:S01]  /*1920*/  SHFL.IDX PT, R0, R0, RZ, 0x1f ;  /* 0x00001fff00007589 */ /* 0x000ea200000e0000 */
[----:B------:R-:W-:-:S02]  /*1930*/  CS2R R120, SRZ ;  /* 0x0000000000787805 */ /* 0x000fc4000001ff00 */
[----:B------:R-:W-:Y:S02]  /*1940*/  CS2R R118, SRZ ;  /* 0x0000000000767805 */ /* 0x000fe4000001ff00 */
[----:B------:R-:W-:Y:S02]  /*1950*/  CS2R R116, SRZ ;  /* 0x0000000000747805 */ /* 0x000fe4000001ff00 */
[----:B------:R-:W-:Y:S02]  /*1960*/  CS2R R114, SRZ ;  /* 0x0000000000727805 */ /* 0x000fe4000001ff00 */
[----:B------:R-:W-:Y:S02]  /*1970*/  CS2R R112, SRZ ;  /* 0x0000000000707805 */ /* 0x000fe4000001ff00 */
[----:B------:R-:W-:Y:S02]  /*1980*/  CS2R R110, SRZ ;  /* 0x00000000006e7805 */ /* 0x000fe4000001ff00 */
[----:B------:R-:W-:-:S02]  /*1990*/  CS2R R108, SRZ ;  /* 0x00000000006c7805 */ /* 0x000fc4000001ff00 */
[----:B------:R-:W-:Y:S02]  /*19a0*/  CS2R R106, SRZ ;  /* 0x00000000006a7805 */ /* 0x000fe4000001ff00 */
[----:B------:R-:W-:Y:S02]  /*19b0*/  CS2R R104, SRZ ;  /* 0x0000000000687805 */ /* 0x000fe4000001ff00 */
[----:B------:R-:W-:Y:S02]  /*19c0*/  CS2R R102, SRZ ;  /* 0x0000000000667805 */ /* 0x000fe4000001ff00 */
[----:B------:R-:W-:Y:S02]  /*19d0*/  CS2R R100, SRZ ;  /* 0x0000000000647805 */ /* 0x000fe4000001ff00 */
[----:B------:R-:W-:Y:S02]  /*19e0*/  CS2R R98, SRZ ;  /* 0x0000000000627805 */ /* 0x000fe4000001ff00 */
[----:B------:R-:W-:-:S02]  /*19f0*/  CS2R R96, SRZ ;  /* 0x0000000000607805 */ /* 0x000fc4000001ff00 */
[----:B------:R-:W-:Y:S01]  /*1a00*/  CS2R R94, SRZ ;  /* 0x00000000005e7805 */ /* 0x000fe2000001ff00 */
[----:B-1----:R-:W-:Y:S01]  /*1a10*/  ULEA UR53, UR9, UR53, 0x18 ;  /* 0x0000003509357291 */ /* 0x002fe2000f8ec03f */
[----:B------:R-:W-:Y:S02]  /*1a20*/  CS2R R148, SRZ ;  /* 0x0000000000947805 */ /* 0x000fe4000001ff00 */
[----:B------:R-:W-:Y:S02]  /*1a30*/  CS2R R146, SRZ ;  /* 0x0000000000927805 */ /* 0x000fe4000001ff00 */
[----:B------:R-:W-:Y:S02]  /*1a40*/  CS2R R144, SRZ ;  /* 0x0000000000907805 */ /* 0x000fe4000001ff00 */
[----:B------:R-:W-:Y:S02]  /*1a50*/  CS2R R142, SRZ ;  /* 0x00000000008e7805 */ /* 0x000fe4000001ff00 */
[----:B------:R-:W-:-:S02]  /*1a60*/  CS2R R140, SRZ ;  /* 0x00000000008c7805 */ /* 0x000fc4000001ff00 */
[----:B------:R-:W-:Y:S02]  /*1a70*/  CS2R R138, SRZ ;  /* 0x00000000008a7805 */ /* 0x000fe4000001ff00 */
[----:B------:R-:W-:Y:S02]  /*1a80*/  CS2R R136, SRZ ;  /* 0x0000000000887805 */ /* 0x000fe4000001ff00 */
[----:B----4-:R-:W-:Y:S02]  /*1a90*/  ISETP.GE.AND P0, PT, R3, 0x1, PT ;  /* 0x000000010300780c */ /* 0x010fe40003f06270 */
[----:B------:R-:W-:Y:S02]  /*1aa0*/  CS2R R134, SRZ ;  /* 0x0000000000867805 */ /* 0x000fe4000001ff00 */
[----:B--2---:R-:W-:Y:S02]  /*1ab0*/  R2UR UR7, R0 ;  /* 0x00000000000772ca */ /* 0x004fe400000e0000 */
[----:B------:R-:W-:Y:S01]  /*1ac0*/  CS2R R152, SRZ ;  /* 0x0000000000987805 */ /* 0x000fe2000001ff00 */
[----:B------:R-:W-:Y:S01]  /*1ad0*/  IMAD.MOV.U32 R151, RZ, RZ, RZ ;  /* 0x000000ffff977224 */ /* 0x000fe200078e00ff */
[----:B------:R-:W-:-:S02]  /*1ae0*/  CS2R R154, SRZ ;  /* 0x00000000009a7805 */ /* 0x000fc4000001ff00 */
[----:B------:R-:W-:Y:S02]  /*1af0*/  CS2R R156, SRZ ;  /* 0x00000000009c7805 */ /* 0x000fe4000001ff00 */
[----:B------:R-:W-:Y:S02]  /*1b00*/  CS2R R158, SRZ ;  /* 0x00000000009e7805 */ /* 0x000fe4000001ff00 */
[----:B------:R-:W-:Y:S02]  /*1b10*/  CS2R R160, SRZ ;  /* 0x0000000000a07805 */ /* 0x000fe4000001ff00 */
[----:B------:R-:W-:Y:S02]  /*1b20*/  CS2R R162, SRZ ;  /* 0x0000000000a27805 */ /* 0x000fe4000001ff00 */
[----:B------:R-:W-:Y:S01]  /*1b30*/  CS2R R164, SRZ ;  /* 0x0000000000a47805 */ /* 0x000fe2000001ff00 */
[----:B------:R-:W-:Y:S01]  /*1b40*/  IMAD.MOV.U32 R166, RZ, RZ, RZ ;  /* 0x000000ffffa67224 */ /* 0x000fe200078e00ff */
[----:B------:R-:W-:Y:S01]  /*1b50*/  CS2R R24, SRZ ;  /* 0x0000000000187805 */ /* 0x000fe2000001ff00 */
[----:B---3--:R-:W-:Y:S01]  /*1b60*/  IMAD.U32 R6, RZ, RZ, UR50 ;  /* 0x00000032ff067e24 */ /* 0x008fe2000f8e00ff */
[----:B------:R-:W-:Y:S01]  /*1b70*/  CS2R R26, SRZ ;  /* 0x00000000001a7805 */ /* 0x000fe2000001ff00 */
[----:B------:R-:W-:Y:S01]  /*1b80*/  ULEA.HI UR8, UR7, UR7, URZ, 0x1 ;  /* 0x0000000707087291 */ /* 0x000fe2000f8f083f */
[----:B------:R-:W-:-:S02]  /*1b90*/  CS2R R28, SRZ ;  /* 0x00000000001c7805 */ /* 0x000fc4000001ff00 */
[----:B------:R-:W-:Y:S02]  /*1ba0*/  CS2R R30, SRZ ;  /* 0x00000000001e7805 */ /* 0x000fe4000001ff00 */
[----:B------:R-:W-:Y:S01]  /*1bb0*/  CS2R R32, SRZ ;  /* 0x0000000000207805 */ /* 0x000fe2000001ff00 */
[----:B------:R-:W-:Y:S01]  /*1bc0*/  ULOP3.LUT UR8, UR8, 0x7fffe, URZ, 0xc0, !UPT ;  /* 0x0007fffe08087892 */ /* 0x000fe2000f8ec03f */
[----:B------:R-:W-:Y:S02]  /*1bd0*/  CS2R R34, SRZ ;  /* 0x0000000000227805 */ /* 0x000fe4000001ff00 */
[----:B------:R-:W-:Y:S02]  /*1be0*/  CS2R R36, SRZ ;  /* 0x0000000000247805 */ /* 0x000fe4000001ff00 */
[----:B------:R-:W-:Y:S01]  /*1bf0*/  CS2R R38, SRZ ;  /* 0x0000000000267805 */ /* 0x000fe2000001ff00 */
[----:B------:R-:W-:Y:S01]  /*1c00*/  UIADD3 UR8, UR7, -UR8, URZ ;  /* 0x8000000807087290 */ /* 0x000fe2000fffe03f */
[----:B------:R-:W-:-:S02]  /*1c10*/  CS2R R40, SRZ ;  /* 0x0000000000287805 */ /* 0x000fc4000001ff00 */
[----:B------:R-:W-:Y:S01]  /*1c20*/  CS2R R42, SRZ ;  /* 0x00000000002a7805 */ /* 0x000fe2000001ff00 */
[----:B------:R-:W-:Y:S01]  /*1c30*/  UMOV UR7, URZ ;  /* 0x0000003f00077c82 */ /* 0x000fe20008000000 */
[----:B------:R-:W-:Y:S01]  /*1c40*/  ULEA UR8, UR8, UR53, 0xd ;  /* 0x0000003508087291 */ /* 0x000fe2000f8e683f */
[----:B------:R-:W-:Y:S02]  /*1c50*/  CS2R R44, SRZ ;  /* 0x00000000002c7805 */ /* 0x000fe4000001ff00 */
[----:B------:R-:W-:Y:S02]  /*1c60*/  CS2R R46, SRZ ;  /* 0x00000000002e7805 */ /* 0x000fe4000001ff00 */
[----:B------:R-:W-:Y:S01]  /*1c70*/  CS2R R48, SRZ ;  /* 0x0000000000307805 */ /* 0x000fe2000001ff00 */
[----:B------:R-:W-:Y:S01]  /*1c80*/  UIADD3 UR8, UR8, 0x8400, URZ ;  /* 0x0000840008087890 */ /* 0x000fe2000fffe03f */
[----:B------:R-:W-:Y:S02]  /*1c90*/  CS2R R50, SRZ ;  /* 0x0000000000327805 */ /* 0x000fe4000001ff00 */
[----:B------:R-:W-:-:S02]  /*1ca0*/  CS2R R52, SRZ ;  /* 0x0000000000347805 */ /* 0x000fc4000001ff00 */
[----:B------:R-:W-:Y:S01]  /*1cb0*/  CS2R R54, SRZ ;  /* 0x0000000000367805 */ /* 0x000fe2000001ff00 */
[----:B------:R-:W-:Y:S01]  /*1cc0*/  USHF.R.U32.HI UR8, URZ, 0x4, UR8 ;  /* 0x000000043f087899 */ /* 0x000fe20008011608 */
[----:B------:R-:W-:Y:S02]  /*1cd0*/  CS2R R56, SRZ ;  /* 0x0000000000387805 */ /* 0x000fe4000001ff00 */
[----:B------:R-:W-:Y:S02]  /*1ce0*/  CS2R R58, SRZ ;  /* 0x00000000003a7805 */ /* 0x000fe4000001ff00 */
[----:B------:R-:W-:Y:S01]  /*1cf0*/  CS2R R60, SRZ ;  /* 0x00000000003c7805 */ /* 0x000fe2000001ff00 */
[----:B------:R-:W-:Y:S01]  /*1d00*/  ULOP3.LUT UR12, UR8, 0x3fff, URZ, 0xc0, !UPT ;  /* 0x00003fff080c7892 */ /* 0x000fe2000f8ec03f */
        /* <DEDUP_REMOVED lines=12> */
[----:B------:R-:W-:Y:S01]  /*1dd0*/  CS2R R86, SRZ ;  /* 0x0000000000567805 */ /* 0x000fe2000001ff00 */
[----:B------:R-:W-:Y:S06]  /*1de0*/  @!P0 BRA `(.L_x_16) ;  /* 0x0000000800788947 */ /* 0x000fec0003800000 */
[----:B------:R-:W-:-:S13]  /*1df0*/  ISETP.NE.AND P1, PT, R167, 0x3, PT ;  /* 0x00000003a700780c */ /* 0x000fda0003f25270 */
[----:B------:R-:W-:Y:S05]  /*1e00*/  @!P1 BRA `(.L_x_17) ;  /* 0x0000000000049947 */ /* 0x000fea0003800000 */
[----:B------:R-:W-:Y:S01]  /*1e10*/  BPT.TRAP 0x1 ;  /* 0x000000040000795c */ /* 0x000fe20000300000 */
.L_x_17:
[----:B------:R-:W-:Y:S01]  /*1e20*/  ULEA UR5, UR4, UR53, 0x3 ;  /* 0x0000003504057291 */ /* 0x000fe2000f8e183f */
[----:B------:R-:W-:-:S05]  /*1e30*/  IMAD.U32 R0, RZ, RZ, UR50 ;  /* 0x00000032ff007e24 */ /* 0x000fca000f8e00ff */
[----:B------:R-:W-:-:S04]  /*1e40*/  SHF.L.U32 R0, R0, 0x1f, RZ ;  /* 0x0000001f00007819 */ /* 0x000fc800000006ff */
[----:B------:R1:W2:Y:S01]  /*1e50*/  SYNCS.PHASECHK.TRANS64.TRYWAIT P0, [UR5], R0 ;  /* 0x00000000ff0075a7 */ /* 0x0002a20008000145 */
[----:B------:R-:W-:Y:S05]  /*1e60*/  @!P1 BRA `(.L_x_18) ;  /* 0x0000000000049947 */ /* 0x000fea0003800000 */
[----:B------:R-:W-:Y:S01]  /*1e70*/  BPT.TRAP 0x1 ;  /* 0x000000040000795c */ /* 0x000fe20000300000 */
.L_x_18:
[----:B--2---:R-:W-:Y:S05]  /*1e80*/  @P0 BRA `(.L_x_19) ;  /* 0x0000000000080947 */ /* 0x004fea0003800000 */
[----:B------:R-:W2:Y:S02]  /*1e90*/  SYNCS.PHASECHK.TRANS64.TRYWAIT P0, [UR5], R0 ;  /* 0x00000000ff0075a7 */ /* 0x000ea40008000145 */
[----:B--2---:R-:W-:Y:S05]  /*1ea0*/  @!P0 BRA `(.L_x_20) ;  /* 0x000000bc00588947 */ /* 0x004fea0003800000 */
.L_x_19:
[----:B------:R-:W-:Y:S01]  /*1eb0*/  UIADD3 UR5, UR53, 0x20400, URZ ;  /* 0x0002040035057890 */ /* 0x000fe2000fffe03f */
[----:B------:R-:W-:Y:S01]  /*1ec0*/  WARPGROUP.ARRIVE ;  /* 0x00000000000079c5 */ /* 0x000fe20000000000 */
[----:B------:R-:W-:Y:S01]  /*1ed0*/  ULOP3.LUT UR7, UR12, 0x10000, URZ, 0xfc, !UPT ;  /* 0x000100000c077892 */ /* 0x000fe2000f8efc3f */
[----:B------:R-:W-:Y:S01]  /*1ee0*/  CS2R R124, SRZ ;  /* 0x00000000007c7805 */ /* 0x000fe2000001ff00 */
[----:B------:R-:W-:Y:S01]  /*1ef0*/  USHF.R.U32.HI UR5, URZ, 0x4, UR5 ;  /* 0x000000043f057899 */ /* 0x000fe20008011605 */
[----:B------:R-:W-:Y:S01]  /*1f00*/  CS2R R122, SRZ ;  /* 0x00000000007a7805 */ /* 0x000fe2000001ff00 */
[----:B------:R-:W-:Y:S01]  /*1f10*/  UMOV UR9, 0x40000040 ;  /* 0x4000004000097882 */ /* 0x000fe20000000000 */
[----:B------:R-:W-:Y:S01]  /*1f20*/  UMOV UR11, 0x40000040 ;  /* 0x40000040000b7882 */ /* 0x000fe20000000000 */
[----:B------:R-:W-:Y:S01]  /*1f30*/  ULOP3.LUT UR5, UR5, 0x3fff, URZ, 0xc0, !UPT ;  /* 0x00003fff05057892 */ /* 0x000fe2000f8ec03f */
[----:B------:R-:W-:Y:S02]  /*1f40*/  CS2R R120, SRZ ;  /* 0x0000000000787805 */ /* 0x000fe4000001ff00 */
[----:B------:R-:W-:-:S02]  /*1f50*/  CS2R R118, SRZ ;  /* 0x0000000000767805 */ /* 0x000fc4000001ff00 */
[----:B------:R-:W-:Y:S01]  /*1f60*/  CS2R R116, SRZ ;  /* 0x0000000000747805 */ /* 0x000fe2000001ff00 */
[----:B------:R-:W-:Y:S01]  /*1f70*/  ULOP3.LUT UR6, UR5, 0x10000, URZ, 0xfc, !UPT ;  /* 0x0001000005067892 */ /* 0x000fe2000f8efc3f */
[----:B------:R-:W-:Y:S01]  /*1f80*/  CS2R R114, SRZ ;  /* 0x0000000000727805 */ /* 0x000fe2000001ff00 */
[----:B------:R-:W-:Y:S01]  /*1f90*/  ULEA UR5, UR4, UR7, 0xa ;  /* 0x0000000704057291 */ /* 0x000fe2000f8e503f */
[----:B------:R-:W-:Y:S01]  /*1fa0*/  CS2R R112, SRZ ;  /* 0x0000000000707805 */ /* 0x000fe2000001ff00 */
[----:B------:R-:W-:Y:S01]  /*1fb0*/  ULEA UR6, UR4, UR6, 0xa ;  /* 0x0000000604067291 */ /* 0x000fe2000f8e503f */
[----:B------:R-:W-:Y:S02]  /*1fc0*/  CS2R R110, SRZ ;  /* 0x00000000006e7805 */ /* 0x000fe4000001ff00 */
[----:B------:R-:W-:Y:S02]  /*1fd0*/  CS2R R108, SRZ ;  /* 0x00000000006c7805 */ /* 0x000fe4000001ff00 */
[----:B------:R-:W-:-:S02]  /*1fe0*/  CS2R R106, SRZ ;  /* 0x00000000006a7805 */ /* 0x000fc4000001ff00 */
[----:B------:R-:W-:Y:S01]  /*1ff0*/  CS2R R104, SRZ ;  /* 0x0000000000687805 */ /* 0x000fe2000001ff00 */
[----:B------:R-:W-:Y:S01]  /*2000*/  UMOV UR8, UR5 ;  /* 0x0000000500087c82 */ /* 0x000fe20008000000 */
[----:B------:R-:W-:Y:S01]  /*2010*/  CS2R R102, SRZ ;  /* 0x0000000000667805 */ /* 0x000fe2000001ff00 */
[----:B------:R-:W-:Y:S01]  /*2020*/  UMOV UR10, UR6 ;  /* 0x00000006000a7c82 */ /* 0x000fe20008000000 */
[----:B------:R-:W-:Y:S01]  /*2030*/  CS2R R100, SRZ ;  /* 0x0000000000647805 */ /* 0x000fe2000001ff00 */
[----:B------:R-:W-:Y:S01]  /*2040*/  QGMMA.64x128x32.F32.E4M3.E4M3 R24, gdesc[UR8], RZ, !UPT, gsb0 ;  /* 0x01e00000081879f3 */ /* 0x000fe2000c0008ff */
[----:B------:R-:W-:Y:S01]  /*2050*/  UIADD3 UR8, UR5, 0x2, URZ ;  /* 0x0000000205087890 */ /* 0x000fe2000fffe03f */
[----:B------:R-:W-:Y:S01]  /*2060*/  CS2R R98, SRZ ;  /* 0x0000000000627805 */ /* 0x000fe2000001ff00 */
[----:B------:R-:W-:Y:S01]  /*2070*/  UIADD3 UR10, UR6, 0x2, URZ ;  /* 0x00000002060a7890 */ /* 0x000fe2000fffe03f */
[----:B------:R-:W-:Y:S01]  /*2080*/  CS2R R96, SRZ ;  /* 0x0000000000607805 */ /* 0x000fe2000001ff00 */
[----:B------:R-:W-:Y:S01]  /*2090*/  UMOV UR9, 0x40000040 ;  /* 0x4000004000097882 */ /* 0x000fe20000000000 */
[----:B------:R-:W-:Y:S01]  /*20a0*/  UMOV UR11, 0x40000040 ;  /* 0x40000040000b7882 */ /* 0x000fe20000000000 */
        /* <DEDUP_REMOVED lines=9> */
[----:B------:R-:W-:Y:S01]  /*2140*/  CS2R R152, SRZ ;  /* 0x0000000000987805 */ /* 0x000fe2000001ff00 */
[----:B------:R-:W-:Y:S01]  /*2150*/  IMAD.MOV.U32 R151, RZ, RZ, RZ ;  /* 0x000000ffff977224 */ /* 0x000fe200078e00ff */
[----:B------:R-:W-:Y:S02]  /*2160*/  CS2R R154, SRZ ;  /* 0x00000000009a7805 */ /* 0x000fe4000001ff00 */
[----:B------:R-:W-:Y:S02]  /*2170*/  CS2R R156, SRZ ;  /* 0x00000000009c7805 */ /* 0x000fe4000001ff00 */
[----:B------:R-:W-:-:S02]  /*2180*/  CS2R R158, SRZ ;  /* 0x00000000009e7805 */ /* 0x000fc4000001ff00 */
[----:B------:R-:W-:Y:S02]  /*2190*/  CS2R R160, SRZ ;  /* 0x0000000000a07805 */ /* 0x000fe4000001ff00 */
[----:B------:R-:W-:Y:S02]  /*21a0*/  CS2R R162, SRZ ;  /* 0x0000000000a27805 */ /* 0x000fe4000001ff00 */
[----:B------:R-:W-:Y:S01]  /*21b0*/  CS2R R164, SRZ ;  /* 0x0000000000a47805 */ /* 0x000fe2000001ff00 */
[----:B------:R-:W-:Y:S01]  /*21c0*/  IMAD.MOV.U32 R166, RZ, RZ, RZ ;  /* 0x000000ffffa67224 */ /* 0x000fe200078e00ff */
[----:B------:R-:W-:Y:S02]  /*21d0*/  WARPGROUP.DEPBAR.LE gsb0, 0x0 ;  /* 0x00008000000079c5 */ /* 0x000fe40000010000 */
[----:B------:R-:W-:-:S06]  /*21e0*/  WARPGROUP.ARRIVE ;  /* 0x00000000000079c5 */ /* 0x000fcc0000000000 */
[----:B------:R-:W-:Y:S01]  /*21f0*/  QGMMA.64x128x32.F32.E4M3.E4M3 R24, gdesc[UR8], R24, gsb0 ;  /* 0x01e00000081879f3 */ /* 0x000fe20008000818 */
[----:B------:R-:W-:Y:S02]  /*2200*/  UIADD3 UR8, UR5, 0x4, URZ ;  /* 0x0000000405087890 */ /* 0x000fe4000fffe03f */
[----:B------:R-:W-:Y:S01]  /*2210*/  UIADD3 UR10, UR6, 0x4, URZ ;  /* 0x00000004060a7890 */ /* 0x000fe2000fffe03f */
[----:B------:R-:W-:Y:S01]  /*2220*/  UMOV UR9, 0x40000040 ;  /* 0x4000004000097882 */ /* 0x000fe20000000000 */
[----:B------:R-:W-:Y:S01]  /*2230*/  UMOV UR11, 0x40000040 ;  /* 0x40000040000b7882 */ /* 0x000fe20000000000 */
[----:B------:R-:W-:Y:S02]  /*2240*/  WARPGROUP.DEPBAR.LE gsb0, 0x0 ;  /* 0x00008000000079c5 */ /* 0x000fe40000010000 */
[----:B------:R-:W-:-:S06]  /*2250*/  WARPGROUP.ARRIVE ;  /* 0x00000000000079c5 */ /* 0x000fcc0000000000 */
[----:B------:R-:W-:Y:S01]  /*2260*/  QGMMA.64x128x32.F32.E4M3.E4M3 R24, gdesc[UR8], R24, gsb0 ;  /* 0x01e00000081879f3 */ /* 0x000fe20008000818 */
[----:B------:R-:W-:Y:S02]  /*2270*/  UIADD3 UR8, UR5, 0x6, URZ ;  /* 0x0000000605087890 */ /* 0x000fe4000fffe03f */
[----:B------:R-:W-:Y:S01]  /*2280*/  UIADD3 UR10, UR6, 0x6, URZ ;  /* 0x00000006060a7890 */ /* 0x000fe2000fffe03f */
[----:B------:R-:W-:Y:S01]  /*2290*/  UMOV UR9, 0x40000040 ;  /* 0x4000004000097882 */ /* 0x000fe20000000000 */
[----:B------:R-:W-:Y:S01]  /*22a0*/  UMOV UR11, 0x40000040 ;  /* 0x40000040000b7882 */ /* 0x000fe20000000000 */
[----:B------:R-:W-:Y:S01]  /*22b0*/  ULDC UR6, c[0x0][0x50c] ;  /* 0x0001430000067ab9 */ /* 0x000fe20000000800 */
[----:B------:R-:W-:Y:S01]  /*22c0*/  UMOV UR5, 0x4 ;  /* 0x0000000400057882 */ /* 0x000fe20000000000 */
[----:B------:R-:W-:-:S04]  /*22d0*/  UISETP.NE.AND UP0, UPT, UR6, 0x4, UPT ;  /* 0x000000040600788c */ /* 0x000fc8000bf05270 */
[----:B------:R-:W-:-:S06]  /*22e0*/  USEL UR6, URZ, 0x1, UP0 ;  /* 0x000000013f067887 */ /* 0x000fcc0008000000 */
[----:B------:R-:W-:Y:S01]  /*22f0*/  ISETP.NE.AND P0, PT, RZ, UR6, PT ;  /* 0x00000006ff007c0c */ /* 0x000fe2000bf05270 */
[----:B------:R-:W-:Y:S02]  /*2300*/  WARPGROUP.DEPBAR.LE gsb0, 0x0 ;  /* 0x00008000000079c5 */ /* 0x000fe40000010000 */
[----:B------:R-:W-:-:S06]  /*2310*/  WARPGROUP.ARRIVE ;  /* 0x00000000000079c5 */ /* 0x000fcc0000000000 */
[----:B------:R-:W-:Y:S03]  /*2320*/  QGMMA.64x128x32.F32.E4M3.E4M3 R24, gdesc[UR8], R24, gsb0 ;  /* 0x01e00000081879f3 */ /* 0x000fe60008000818 */
[----:B------:R-:W-:Y:S02]  /*2330*/  WARPGROUP.DEPBAR.LE gsb0, 0x0 ;  /* 0x00008000000079c5 */ /* 0x000fe40000010000 */
[----:B------:R-:W-:Y:S05]  /*2340*/  @!P0 BRA `(.L_x_21) ;  /* 0x0000000400048947 */ /* 0x000fea0003800000 */
[----:B------:R-:W-:Y:S01]  /*2350*/  FADD R165, RZ, R24 ;  /* 0x00000018ffa57221 */ /* 0x000fe20000000000 */
[----:B------:R-:W-:-:S01]  /*2360*/  FADD R166, RZ, R25 ;  /* 0x00000019ffa67221 */ /* 0x000fc20000000000 */
        /* <DEDUP_REMOVED lines=62> */
[----:B------:R-:W-:-:S06]  /*2750*/  UMOV UR5, URZ ;  /* 0x0000003f00057c82 */ /* 0x000fcc0008000000 */
.L_x_21:
[----:B------:R-:W-:-:S04]  /*2760*/  UIADD3 UR13, UR4, 0x1, URZ ;  /* 0x00000001040d7890 */ /* 0x000fc8000fffe03f */
[----:B------:R-:W-:-:S04]  /*2770*/  UISETP.NE.AND UP0, UPT, UR13, 0x6, UPT ;  /* 0x000000060d00788c */ /* 0x000fc8000bf05270 */
[----:B------:R-:W-:Y:S02]  /*2780*/  USEL UR7, URZ, 0x1, UP0 ;  /* 0x000000013f077887 */ /* 0x000fe40008000000 */
[----:B------:R-:W-:Y:S02]  /*2790*/  USEL UR13, UR13, URZ, UP0 ;  /* 0x0000003f0d0d7287 */ /* 0x000fe40008000000 */
[----:B------:R-:W-:-:S06]  /*27a0*/  ULOP3.LUT UR7, UR50, UR7, URZ, 0x3c, !UPT ;  /* 0x0000000732077292 */ /* 0x000fcc000f8e3c3f */
[----:B------:R-:W-:Y:S01]  /*27b0*/  IMAD.U32 R6, RZ, RZ, UR7 ;  /* 0x00000007ff067e24 */ /* 0x000fe2000f8e00ff */
[----:B------:R-:W-:-:S06]  /*27c0*/  UMOV UR7, 0x1 ;  /* 0x0000000100077882 */ /* 0x000fcc0000000000 */
.L_x_16:
[----:B------:R-:W-:-:S04]  /*27d0*/  UISETP.LT.AND UP0, UPT, UR52, 0x1, UPT ;  /* 0x000000013400788c */ /* 0x000fc8000bf01270 */
[----:B------:R-:W-:-:S04]  /*27e0*/  USEL UR8, UR52, 0x1, UP0 ;  /* 0x0000000134087887 */ /* 0x000fc80008000000 */
[----:B------:R-:W-:-:S04]  /*27f0*/  UIADD3 UR8, UR52, -UR8, URZ ;  /* 0x8000000834087290 */ /* 0x000fc8000fffe03f */
[----:B------:R-:W-:-:S06]  /*2800*/  UISETP.GE.AND UP0, UPT, UR8, 0x1, UPT ;  /* 0x000000010800788c */ /* 0x000fcc000bf06270 */
[----:B------:R-:W-:-:S13]  /*2810*/  PLOP3.LUT P0, PT, PT, PT, UP0, 0x80, 0x0 ;  /* 0x000000000000781c */ /* 0x000fda0003f0f008 */
[----:B------:R-:W-:Y:S05]  /*2820*/  @!P0 BRA `(.L_x_22) ;  /* 0x0000000800408947 */ /* 0x000fea0003800000 */
[----:B-12---:R-:W-:Y:S01]  /*2830*/  IMAD.U32 R0, RZ, RZ, UR8 ;  /* 0x00000008ff007e24 */ /* 0x006fe2000f8e00ff */
[----:B------:R-:W-:Y:S01]  /*2840*/  ULDC UR14, c[0x0][0x50c] ;  /* 0x00014300000e7ab9 */ /* 0x000fe20000000800 */
[----:B------:R-:W-:-:S07]  /*2850*/  IMAD.U32 R3, RZ, RZ, UR4 ;  /* 0x00000004ff037e24 */ /* 0x000fce000f8e00ff */
.L_x_30:
[----:B------:R-:W-:-:S13]  /*2860*/  ISETP.NE.AND P1, PT, R167, 0x3, PT ;  /* 0x00000003a700780c */ /* 0x000fda0003f25270 */
[----:B------:R-:W-:Y:S05]  /*2870*/  @!P1 BRA `(.L_x_23) ;  /* 0x0000000000049947 */ /* 0x000fea0003800000 */
[----:B------:R-:W-:Y:S01]  /*2880*/  BPT.TRAP 0x1 ;  /* 0x000000040000795c */ /* 0x000fe20000300000 */
.L_x_23:
[----:B------:R-:W-:Y:S01]  /*2890*/  ULEA UR8, UR13, UR53, 0x3 ;  /* 0x000000350d087291 */ /* 0x000fe2000f8e183f */
[----:B------:R-:W-:-:S08]  /*28a0*/  SHF.L.U32 R4, R6, 0x1f, RZ ;  /* 0x0000001f06047819 */ /* 0x000fd000000006ff */
[----:B------:R1:W2:Y:S01]  /*28b0*/  SYNCS.PHASECHK.TRANS64.TRYWAIT P0, [UR8], R4 ;  /* 0x00000004ff0075a7 */ /* 0x0002a20008000148 */
[----:B------:R-:W-:Y:S05]  /*28c0*/  @!P1 BRA `(.L_x_24) ;  /* 0x0000000000049947 */ /* 0x000fea0003800000 */
[----:B------:R-:W-:Y:S01]  /*28d0*/  BPT.TRAP 0x1 ;  /* 0x000000040000795c */ /* 0x000fe20000300000 */
.L_x_24:
[----:B--2---:R-:W-:Y:S05]  /*28e0*/  @P0 BRA `(.L_x_25) ;  /* 0x0000000000080947 */ /* 0x004fea0003800000 */
[----:B------:R-:W2:Y:S02]  /*28f0*/  SYNCS.PHASECHK.TRANS64.TRYWAIT P0, [UR8], R4 ;  /* 0x00000004ff0075a7 */ /* 0x000ea40008000148 */
[----:B--2---:R-:W-:Y:S05]  /*2900*/  @!P0 BRA `(.L_x_26) ;  /* 0x000000b000d88947 */ /* 0x004fea0003800000 */
.L_x_25:
[----:B------:R-:W-:Y:S01]  /*2910*/  UIADD3 UR8, UR53, 0x20400, URZ ;  /* 0x0002040035087890 */ /* 0x000fe2000fffe03f */
[----:B------:R-:W-:Y:S01]  /*2920*/  WARPGROUP.ARRIVE ;  /* 0x00000000000079c5 */ /* 0x000fe20000000000 */
[----:B------:R-:W-:Y:S02]  /*2930*/  UISETP.NE.AND UP0, UPT, UR6, URZ, UPT ;  /* 0x0000003f0600728c */ /* 0x000fe4000bf05270 */
[----:B------:R-:W-:Y:S02]  /*2940*/  USHF.R.U32.HI UR8, URZ, 0x4, UR8 ;  /* 0x000000043f087899 */ /* 0x000fe40008011608 */
[----:B------:R-:W-:Y:S02]  /*2950*/  USEL UR7, UR7, URZ, !UP0 ;  /* 0x0000003f07077287 */ /* 0x000fe4000c000000 */
[----:B------:R-:W-:Y:S02]  /*2960*/  ULOP3.LUT UR8, UR8, 0x3fff, URZ, 0xc0, !UPT ;  /* 0x00003fff08087892 */ /* 0x000fe4000f8ec03f */
[----:B------:R-:W-:-:S02]  /*2970*/  UISETP.NE.U32.AND UP0, UPT, UR7, URZ, UPT ;  /* 0x0000003f0700728c */ /* 0x000fc4000bf05070 */
[----:B------:R-:W-:Y:S02]  /*2980*/  ULOP3.LUT UR6, UR12, 0x10000, URZ, 0xfc, !UPT ;  /* 0x000100000c067892 */ /* 0x000fe4000f8efc3f */
[----:B------:R-:W-:Y:S02]  /*2990*/  ULOP3.LUT UR7, UR8, 0x10000, URZ, 0xfc, !UPT ;  /* 0x0001000008077892 */ /* 0x000fe4000f8efc3f */
[----:B------:R-:W-:Y:S02]  /*29a0*/  ULEA UR6, UR13, UR6, 0xa ;  /* 0x000000060d067291 */ /* 0x000fe4000f8e503f */
[----:B------:R-:W-:Y:S01]  /*29b0*/  ULEA UR7, UR13, UR7, 0xa ;  /* 0x000000070d077291 */ /* 0x000fe2000f8e503f */
[----:B------:R-:W-:Y:S01]  /*29c0*/  UMOV UR9, 0x40000040 ;  /* 0x4000004000097882 */ /* 0x000fe20000000000 */
[----:B------:R-:W-:Y:S01]  /*29d0*/  UMOV UR11, 0x40000040 ;  /* 0x40000040000b7882 */ /* 0x000fe20000000000 */
[----:B------:R-:W-:Y:S02]  /*29e0*/  UIADD3 UR5, UR5, 0x4, URZ ;  /* 0x0000000405057890 */ /* 0x000fe4000fffe03f */
[----:B------:R-:W-:-:S02]  /*29f0*/  UMOV UR8, UR6 ;  /* 0x0000000600087c82 */ /* 0x000fc40008000000 */
[----:B------:R-:W-:Y:S02]  /*2a00*/  UMOV UR10, UR7 ;  /* 0x00000007000a7c82 */ /* 0x000fe40008000000 */
[----:B------:R-:W-:Y:S01]  /*2a10*/  QGMMA.64x128x32.F32.E4M3.E4M3 R24, gdesc[UR8], R24, UP0, gsb0 ;  /* 0x01e00000081879f3 */ /* 0x000fe2000b800818 */
[----:B------:R-:W-:Y:S02]  /*2a20*/  UIADD3 UR8, UR6, 0x2, URZ ;  /* 0x0000000206087890 */ /* 0x000fe4000fffe03f */
[----:B------:R-:W-:Y:S01]  /*2a30*/  UIADD3 UR10, UR7, 0x2, URZ ;  /* 0x00000002070a7890 */ /* 0x000fe2000fffe03f */
[----:B------:R-:W-:Y:S01]  /*2a40*/  UMOV UR9, 0x40000040 ;  /* 0x4000004000097882 */ /* 0x000fe20000000000 */
[----:B------:R-:W-:Y:S01]  /*2a50*/  UMOV UR11, 0x40000040 ;  /* 0x40000040000b7882 */ /* 0x000fe20000000000 */
[----:B------:R-:W-:Y:S01]  /*2a60*/  UISETP.NE.AND UP0, UPT, UR5, UR14, UPT ;  /* 0x0000000e0500728c */ /* 0x000fe2000bf05270 */
        /* <DEDUP_REMOVED lines=14> */
[----:B------:R-:W-:-:S06]  /*2b50*/  USEL UR6, URZ, 0x1, UP0 ;  /* 0x000000013f067887 */ /* 0x000fcc0008000000 */
[----:B------:R-:W-:Y:S01]  /*2b60*/  ISETP.NE.AND P0, PT, RZ, UR6, PT ;  /* 0x00000006ff007c0c */ /* 0x000fe2000bf05270 */
[----:B------:R-:W-:Y:S02]  /*2b70*/  WARPGROUP.DEPBAR.LE gsb0, 0x0 ;  /* 0x00008000000079c5 */ /* 0x000fe40000010000 */
[----:B------:R-:W-:-:S06]  /*2b80*/  WARPGROUP.ARRIVE ;  /* 0x00000000000079c5 */ /* 0x000fcc0000000000 */
[----:B------:R-:W-:Y:S03]  /*2b90*/  QGMMA.64x128x32.F32.E4M3.E4M3 R24, gdesc[UR8], R24, gsb0 ;  /* 0x01e00000081879f3 */ /* 0x000fe60008000818 */
[----:B------:R-:W-:Y:S02]  /*2ba0*/  WARPGROUP.DEPBAR.LE gsb0, 0x0 ;  /* 0x00008000000079c5 */ /* 0x000fe40000010000 */
[----:B------:R-:W-:Y:S05]  /*2bb0*/  @!P0 BRA `(.L_x_27) ;  /* 0x0000000400048947 */ /* 0x000fea0003800000 */
[----:B------:R-:W-:Y:S01]  /*2bc0*/  FADD R165, R24, R165 ;  /* 0x000000a518a57221 */ /* 0x000fe20000000000 */
[----:B------:R-:W-:-:S01]  /*2bd0*/  FADD R166, R25, R166 ;  /* 0x000000a619a67221 */ /* 0x000fc20000000000 */
        /* <DEDUP_REMOVED lines=62> */
[----:B------:R-:W-:-:S06]  /*2fc0*/  UMOV UR5, URZ ;  /* 0x0000003f00057c82 */ /* 0x000fcc0008000000 */
.L_x_27:
[----:B------:R-:W-:Y:S05]  /*2fd0*/  @!P1 BRA `(.L_x_28) ;  /* 0x0000000000049947 */ /* 0x000fea0003800000 */
[----:B------:R-:W-:Y:S01]  /*2fe0*/  BPT.TRAP 0x1 ;  /* 0x000000040000795c */ /* 0x000fe20000300000 */
.L_x_28:
[----:B------:R-:W-:-:S13]  /*2ff0*/  LOP3.LUT P0, RZ, R150, 0x1, RZ, 0xc0, !PT ;  /* 0x0000000196ff7812 */ /* 0x000fda000780c0ff */
[----:B-12---:R-:W-:-:S05]  /*3000*/  @P0 LEA R4, R3, UR53, 0x3 ;  /* 0x0000003503040c11 */ /* 0x006fca000f8e18ff */
[----:B------:R-:W-:-:S05]  /*3010*/  @P0 VIADD R5, R4, 0x30 ;  /* 0x0000003004050836 */ /* 0x000fca0000000000 */
[----:B------:R-:W-:-:S04]  /*3020*/  @P0 PRMT R5, R22, 0x654, R5 ;  /* 0x0000065416050816 */ /* 0x000fc80000000005 */
[----:B------:R1:W-:Y:S01]  /*3030*/  @P0 SYNCS.ARRIVE.TRANS64.RED.A1T0 RZ, [R5+URZ], RZ ;  /* 0x000000ff05ff09a7 */ /* 0x0003e2000810043f */
[----:B------:R-:W-:-:S13]  /*3040*/  ISETP.GT.U32.AND P0, PT, R19, 0x1, PT ;  /* 0x000000011300780c */ /* 0x000fda0003f04070 */
[----:B-1----:R-:W-:Y:S05]  /*3050*/  @P0 BRA `(.L_x_29) ;  /* 0x0000000000040947 */ /* 0x002fea0003800000 */
[----:B------:R-:W-:Y:S01]  /*3060*/  BPT.TRAP 0x1 ;  /* 0x000000040000795c */ /* 0x000fe20000300000 */
.L_x_29:
[----:B------:R-:W-:Y:S01]  /*3070*/  UIADD3 UR13, UR13, 0x1, URZ ;  /* 0x000000010d0d7890 */ /* 0x000fe2000fffe03f */
[C---:B------:R-:W-:Y:S01]  /*3080*/  ISETP.GT.AND P1, PT, R0.reuse, 0x1, PT ;  /* 0x000000010000780c */ /* 0x040fe20003f24270 */
[----:B------:R-:W-:Y:S02]  /*3090*/  VIADD R3, R3, 0x1 ;  /* 0x0000000103037836 */ /* 0x000fe40000000000 */
[----:B------:R-:W-:Y:S01]  /*30a0*/  UISETP.NE.AND UP0, UPT, UR13, 0x6, UPT ;  /* 0x000000060d00788c */ /* 0x000fe2000bf05270 */
[----:B------:R-:W-:Y:S02]  /*30b0*/  VIADD R0, R0, 0xffffffff ;  /* 0xffffffff00007836 */ /* 0x000fe40000000000 */
[C---:B------:R-:W-:Y:S01]  /*30c0*/  ISETP.NE.AND P0, PT, R3.reuse, 0x6, PT ;  /* 0x000000060300780c */ /* 0x040fe20003f05270 */
[----:B------:R-:W-:Y:S02]  /*30d0*/  USEL UR7, URZ, 0x1, UP0 ;  /* 0x000000013f077887 */ /* 0x000fe40008000000 */
[----:B------:R-:W-:Y:S01]  /*30e0*/  USEL UR13, UR13, URZ, UP0 ;  /* 0x0000003f0d0d7287 */ /* 0x000fe20008000000 */
[----:B------:R-:W-:-:S03]  /*30f0*/  SEL R3, R3, RZ, P0 ;  /* 0x000000ff03037207 */ /* 0x000fc60000000000 */
[----:B------:R-:W-:Y:S01]  /*3100*/  LOP3.LUT R6, R6, UR7, RZ, 0x3c, !PT ;  /* 0x0000000706067c12 */ /* 0x000fe2000f8e3cff */
[----:B------:R-:W-:Y:S01]  /*3110*/  UMOV UR7, 0x1 ;  /* 0x0000000100077882 */ /* 0x000fe20000000000 */
[----:B------:R-:W-:Y:S06]  /*3120*/  @P1 BRA `(.L_x_30) ;  /* 0xfffffff400cc1947 */ /* 0x000fec000383ffff */
.L_x_22:
[----:B------:R-:W-:Y:S01]  /*3130*/  UISETP.NE.AND UP0, UPT, UR5, URZ, UPT ;  /* 0x0000003f0500728c */ /* 0x000fe2000bf05270 */
[----:B-12---:R-:W1:Y:S03]  /*3140*/  LDC R0, c[0x0][0x28c] ;  /* 0x0000a300ff007b82 */ /* 0x006e660000000800 */
[----:B------:R-:W-:-:S06]  /*3150*/  USEL UR5, URZ, 0x1, !UP0 ;  /* 0x000000013f057887 */ /* 0x000fcc000c000000 */
[----:B------:R-:W-:Y:S02]  /*3160*/  ISETP.NE.AND P0, PT, RZ, UR5, PT ;  /* 0x00000005ff007c0c */ /* 0x000fe4000bf05270 */
[----:B-1----:R-:W-:-:S11]  /*3170*/  ISETP.GE.AND P1, PT, R0, 0x1, PT ;  /* 0x000000010000780c */ /* 0x002fd60003f26270 */
[----:B------:R-:W-:Y:S05]  /*3180*/  @!P0 BRA `(.L_x_31) ;  /* 0x0000000400008947 */ /* 0x000fea0003800000 */
[----:B------:R-:W-:Y:S01]  /*3190*/  FADD R165, R24, R165 ;  /* 0x000000a518a57221 */ /* 0x000fe20000000000 */
        /* <DEDUP_REMOVED lines=62> */
[----:B------:R-:W-:-:S07]  /*3580*/  FADD R124, R124, R87 ;  /* 0x000000577c7c7221 */ /* 0x000fce0000000000 */
.L_x_31:
[----:B------:R-:W-:Y:S05]  /*3590*/  @!P1 BRA `(.L_x_32) ;  /* 0x0000000000549947 */ /* 0x000fea0003800000 */
[----:B------:R-:W-:-:S13]  /*35a0*/  ISETP.NE.AND P0, PT, R167, 0x3, PT ;  /* 0x00000003a700780c */ /* 0x000fda0003f05270 */
[----:B------:R-:W-:Y:S05]  /*35b0*/  @!P0 BRA `(.L_x_33) ;  /* 0x0000000000048947 */ /* 0x000fea0003800000 */
[----:B------:R-:W-:Y:S01]  /*35c0*/  BPT.TRAP 0x1 ;  /* 0x000000040000795c */ /* 0x000fe20000300000 */
.L_x_33:
[----:B------:R-:W-:Y:S01]  /*35d0*/  LOP3.LUT P1, RZ, R150, 0x1, RZ, 0xc0, !PT ;  /* 0x0000000196ff7812 */ /* 0x000fe2000782c0ff */
[----:B------:R-:W-:Y:S01]  /*35e0*/  BSSY B0, `(.L_x_34) ;  /* 0x000000e000007945 */ /* 0x000fe20003800000 */
[----:B------:R-:W-:-:S11]  /*35f0*/  ISETP.GT.U32.AND P0, PT, R19, 0x1, PT ;  /* 0x000000011300780c */ /* 0x000fd60003f04070 */
[----:B------:R-:W-:Y:S05]  /*3600*/  @!P1 BRA `(.L_x_35) ;  /* 0x00000000002c9947 */ /* 0x000fea0003800000 */
[----:B------:R-:W-:-:S04]  /*3610*/  UISETP.LT.AND UP0, UPT, UR52, 0x1, UPT ;  /* 0x000000013400788c */ /* 0x000fc8000bf01270 */
[----:B------:R-:W-:-:S04]  /*3620*/  USEL UR5, UR52, 0x1, UP0 ;  /* 0x0000000134057887 */ /* 0x000fc80008000000 */
[----:B------:R-:W-:-:S04]  /*3630*/  UIADD3 UR5, UR4, UR52, -UR5 ;  /* 0x0000003404057290 */ /* 0x000fc8000fffe805 */
[----:B------:R-:W-:-:S04]  /*3640*/  UIMAD.WIDE.U32 UR6, UR5, -0x55555555, URZ ;  /* 0xaaaaaaab050678a5 */ /* 0x000fc8000f8e003f */
[----:B------:R-:W-:-:S04]  /*3650*/  USHF.R.U32.HI UR6, URZ, 0x2, UR7 ;  /* 0x000000023f067899 */ /* 0x000fc80008011607 */
[----:B------:R-:W-:-:S04]  /*3660*/  UIMAD UR5, UR6, -0x6, UR5 ;  /* 0xfffffffa060578a4 */ /* 0x000fc8000f8e0205 */
[----:B------:R-:W-:-:S04]  /*3670*/  ULEA UR5, UR5, UR53, 0x3 ;  /* 0x0000003505057291 */ /* 0x000fc8000f8e183f */
[----:B------:R-:W-:-:S06]  /*3680*/  UIADD3 UR5, UR5, 0x30, URZ ;  /* 0x0000003005057890 */ /* 0x000fcc000fffe03f */
[----:B------:R-:W-:-:S05]  /*3690*/  IMAD.U32 R3, RZ, RZ, UR5 ;  /* 0x00000005ff037e24 */ /* 0x000fca000f8e00ff */
[----:B------:R-:W-:-:S04]  /*36a0*/  PRMT R0, R22, 0x654, R3 ;  /* 0x0000065416007816 */ /* 0x000fc80000000003 */
[----:B------:R1:W-:Y:S03]  /*36b0*/  SYNCS.ARRIVE.TRANS64.RED.A1T0 RZ, [R0+URZ], RZ ;  /* 0x000000ff00ff79a7 */ /* 0x0003e6000810043f */
.L_x_35:
[----:B------:R-:W-:Y:S05]  /*36c0*/  BSYNC B0 ;  /* 0x0000000000007941 */ /* 0x000fea0003800000 */
.L_x_34:
[----:B------:R-:W-:Y:S05]  /*36d0*/  @P0 BRA `(.L_x_32) ;  /* 0x0000000000040947 */ /* 0x000fea0003800000 */
[----:B------:R-:W-:Y:S01]  /*36e0*/  BPT.TRAP 0x1 ;  /* 0x000000040000795c */ /* 0x000fe20000300000 */
.L_x_32:
[----:B------:R-:W-:Y:S01]  /*36f0*/  UIADD3 UR6, UR53, 0x400, URZ ;  /* 0x0000040035067890 */ /* 0x000fe2000fffe03f */
[----:B------:R-:W-:Y:S01]  /*3700*/  R2UR UR45, R89 ;  /* 0x00000000592d72ca */ /* 0x000fe200000e0000 */
[----:B------:R-:W-:Y:S01]  /*3710*/  UIADD3 UR54, UR52, UR4, URZ ;  /* 0x0000000434367290 */ /* 0x000fe2000fffe03f */
[----:B------:R-:W-:Y:S01]  /*3720*/  R2UR UR46, R88 ;  /* 0x00000000582e72ca */ /* 0x000fe200000e0000 */
[----:B------:R-:W-:Y:S02]  /*3730*/  UISETP.GE.U32.AND UP1, UPT, UR52, 0x6, UPT ;  /* 0x000000063400788c */ /* 0x000fe4000bf26070 */
[----:B------:R-:W-:Y:S02]  /*3740*/  ULOP3.LUT UP2, URZ, UR6, 0x3ff, URZ, 0xc0, !UPT ;  /* 0x000003ff063f7892 */ /* 0x000fe4000f84c03f */
[----:B------:R-:W-:-:S04]  /*3750*/  UISETP.GT.U32.AND UP0, UPT, UR54, 0x5, UPT ;  /* 0x000000053600788c */ /* 0x000fc8000bf04070 */
[----:B------:R-:W-:Y:S01]  /*3760*/  UISETP.LT.U32.AND UP0, UPT, UR52, 0x6, UP0 ;  /* 0x000000063400788c */ /* 0x000fe20008701070 */
[----:B------:R-:W-:Y:S01]  /*3770*/  PLOP3.LUT P0, PT, PT, PT, UP2, 0x80, 0x0 ;  /* 0x000000000000781c */ /* 0x000fe20003f0f028 */
[----:B------:R-:W-:Y:S02]  /*3780*/  USHF.L.U32 UR45, UR45, 0x7, URZ ;  /* 0x000000072d2d7899 */ /* 0x000fe4000800063f */
[----:B------:R-:W-:Y:S02]  /*3790*/  @UP1 UIMAD.WIDE.U32 UR4, UR54, -0x55555555, URZ ;  /* 0xaaaaaaab360418a5 */ /* 0x000fe4000f8e003f */
[----:B------:R-:W-:Y:S02]  /*37a0*/  USEL UR6, URZ, 0x1, !UP0 ;  /* 0x000000013f067887 */ /* 0x000fe4000c000000 */
[----:B------:R-:W-:Y:S02]  /*37b0*/  @UP1 USHF.R.U32.HI UR4, URZ, 0x2, UR5 ;  /* 0x000000023f041899 */ /* 0x000fe40008011605 */
[----:B------:R-:W-:-:S02]  /*37c0*/  ULOP3.LUT UR50, UR50, UR6, URZ, 0x3c, !UPT ;  /* 0x0000000632327292 */ /* 0x000fc4000f8e3c3f */
[----:B------:R-:W-:Y:S02]  /*37d0*/  USHF.L.U32 UR46, UR46, 0x7, URZ ;  /* 0x000000072e2e7899 */ /* 0x000fe4000800063f */
[----:B------:R-:W-:Y:S01]  /*37e0*/  @UP1 ULOP3.LUT UR50, UR50, 0x1, UR4, 0x78, !UPT ;  /* 0x0000000132321892 */ /* 0x000fe2000f8e7804 */
[----:B------:R-:W-:Y:S11]  /*37f0*/  @!P0 BRA `(.L_x_36) ;  /* 0x0000000000408947 */ /* 0x000ff60003800000 */
[----:B-1----:R-:W-:Y:S01]  /*3800*/  MOV R0, 0x0 ;  /* 0x0000000000007802 */ /* 0x002fe20000000f00 */
[----:B------:R-:W-:Y:S01]  /*3810*/  ULDC.64 UR4, c[0x4][0x78] ;  /* 0x01001e0000047ab9 */ /* 0x000fe20000000a00 */
[----:B------:R-:W-:Y:S01]  /*3820*/  ULDC.64 UR6, c[0x4][0x8] ;  /* 0x0100020000067ab9 */ /* 0x000fe20000000a00 */
[----:B------:R-:W-:Y:S01]  /*3830*/  IMAD.U32 R4, RZ, RZ, UR4 ;  /* 0x00000004ff047e24 */ /* 0x000fe2000f8e00ff */
[----:B------:R1:W2:Y:S01]  /*3840*/  LDC.64 R14, c[0x4][R0] ;  /* 0x01000000000e7b82 */ /* 0x0002a20000000a00 */
[----:B------:R-:W-:Y:S01]  /*3850*/  IMAD.U32 R5, RZ, RZ, UR5 ;  /* 0x00000005ff057e24 */ /* 0x000fe2000f8e00ff */
[----:B------:R-:W-:Y:S01]  /*3860*/  ULDC.64 UR4, c[0x4][0x80] ;  /* 0x0100200000047ab9 */ /* 0x000fe20000000a00 */
[----:B------:R-:W-:Y:S02]  /*3870*/  IMAD.U32 R10, RZ, RZ, UR6 ;  /* 0x00000006ff0a7e24 */ /* 0x000fe4000f8e00ff */
[----:B------:R-:W-:Y:S02]  /*3880*/  IMAD.U32 R6, RZ, RZ, UR4 ;  /* 0x00000004ff067e24 */ /* 0x000fe4000f8e00ff */
[----:B------:R-:W-:-:S02]  /*3890*/  IMAD.U32 R7, RZ, RZ, UR5 ;  /* 0x00000005ff077e24 */ /* 0x000fc4000f8e00ff */
[----:B------:R-:W-:Y:S02]  /*38a0*/  IMAD.U32 R11, RZ, RZ, UR7 ;  /* 0x00000007ff0b7e24 */ /* 0x000fe4000f8e00ff */
[----:B------:R-:W-:Y:S02]  /*38b0*/  IMAD.MOV.U32 R8, RZ, RZ, 0x70 ;  /* 0x00000070ff087424 */ /* 0x000fe400078e00ff */
[----:B------:R-:W-:Y:S02]  /*38c0*/  IMAD.MOV.U32 R12, RZ, RZ, 0x1 ;  /* 0x00000001ff0c7424 */ /* 0x000fe400078e00ff */
[----:B-1----:R-:W-:-:S07]  /*38d0*/  IMAD.MOV.U32 R13, RZ, RZ, RZ ;  /* 0x000000ffff0d7224 */ /* 0x002fce00078e00ff */
[----:B------:R-:W-:-:S07]  /*38e0*/  LEPC R20, `(.L_x_36) ;  /* 0x000000001014794e */ /* 0x000fce0000000000 */
[----:B--23-5:R-:W-:Y:S05]  /*38f0*/  CALL.ABS.NOINC R14 ;  /* 0x000000000e007343 */ /* 0x02cfea0003c00000 */
.L_x_36:
[----:B------:R-:W-:-:S04]  /*3900*/  UIADD3 UR4, UR53, 0x4400, URZ ;  /* 0x0000440035047890 */ /* 0x000fc8000fffe03f */
[----:B------:R-:W-:-:S06]  /*3910*/  ULOP3.LUT UP0, URZ, UR4, 0x3ff, URZ, 0xc0, !UPT ;  /* 0x000003ff043f7892 */ /* 0x000fcc000f80c03f */
[----:B------:R-:W-:-:S13]  /*3920*/  PLOP3.LUT P0, PT, PT, PT, UP0, 0x80, 0x0 ;  /* 0x000000000000781c */ /* 0x000fda0003f0f008 */
[----:B------:R-:W-:Y:S05]  /*3930*/  @!P0 BRA `(.L_x_37) ;  /* 0x0000000000408947 */ /* 0x000fea0003800000 */
        /* <DEDUP_REMOVED lines=16> */
.L_x_37:
[----:B------:R-:W2:Y:S01]  /*3a40*/  LDC.64 R12, c[0x0][0x598] ;  /* 0x00016600ff0c7b82 */ /* 0x000ea20000000a00 */
[----:B------:R-:W-:Y:S01]  /*3a50*/  LOP3.LUT R27, R18, 0xe0, RZ, 0xc0, !PT ;  /* 0x000000e0121b7812 */ /* 0x000fe200078ec0ff */
[----:B------:R-:W-:Y:S01]  /*3a60*/  USHF.R.S32.HI UR5, URZ, 0x1f, UR47 ;  /* 0x0000001f3f057899 */ /* 0x000fe2000801142f */
[----:B------:R-:W-:Y:S01]  /*3a70*/  SHF.R.U32.HI R26, RZ, 0x2, R18 ;  /* 0x00000002ff1a7819 */ /* 0x000fe20000011612 */
[----:B------:R-:W-:Y:S01]  /*3a80*/  ULDC UR6, c[0x0][0x284] ;  /* 0x0000a10000067ab9 */ /* 0x000fe20000000800 */
[--C-:B-1----:R-:W-:Y:S01]  /*3a90*/  SHF.R.U32.HI R0, RZ, 0x5, R27.reuse ;  /* 0x00000005ff007819 */ /* 0x102fe2000001161b */
[----:B------:R-:W-:Y:S01]  /*3aa0*/  UIADD3 UR4, UR53, 0x6400, URZ ;  /* 0x0000640035047890 */ /* 0x000fe2000fffe03f */
[----:B------:R-:W-:Y:S01]  /*3ab0*/  LOP3.LUT R26, R26, 0x7, RZ, 0xc0, !PT ;  /* 0x000000071a1a7812 */ /* 0x000fe200078ec0ff */
[----:B------:R-:W1:Y:S01]  /*3ac0*/  LDC.64 R4, c[0x0][0x5d8] ;  /* 0x00017600ff047b82 */ /* 0x000e620000000a00 */
[----:B------:R-:W-:Y:S01]  /*3ad0*/  SHF.R.U32.HI R27, RZ, 0x1, R27 ;  /* 0x00000001ff1b7819 */ /* 0x000fe2000001161b */
[----:B------:R-:W-:Y:S01]  /*3ae0*/  IMAD.SHL.U32 R3, R0, 0x10, RZ ;  /* 0x0000001000037824 */ /* 0x000fe200078e00ff */
[----:B------:R-:W-:-:S02]  /*3af0*/  ULOP3.LUT UP0, URZ, UR4, 0x3ff, URZ, 0xc0, !UPT ;  /* 0x000003ff043f7892 */ /* 0x000fc4000f80c03f */
[--C-:B------:R-:W-:Y:S02]  /*3b00*/  IADD3 R0, -R27, UR6, -R26.reuse ;  /* 0x000000061b007c10 */ /* 0x100fe4000fffe91a */
[----:B------:R-:W-:Y:S01]  /*3b10*/  LOP3.LUT R8, R3, 0xfffffff0, R26, 0xe2, !PT ;  /* 0xfffffff003087812 */ /* 0x000fe200078ee21a */
[----:B------:R-:W4:Y:S01]  /*3b20*/  LDC.64 R6, c[0x0][0x608] ;  /* 0x00018200ff067b82 */ /* 0x000f220000000a00 */
[----:B------:R-:W-:Y:S01]  /*3b30*/  LOP3.LUT R3, R18, 0x3, RZ, 0xc0, !PT ;  /* 0x0000000312037812 */ /* 0x000fe200078ec0ff */
[----:B------:R-:W-:Y:S02]  /*3b40*/  IMAD R89, R89, -0x80, R0 ;  /* 0xffffff8059597824 */ /* 0x000fe400078e0200 */
[----:B------:R-:W-:-:S04]  /*3b50*/  VIADD R8, R8, UR45 ;  /* 0x0000002d08087c36 */ /* 0x000fc80008000000 */
[----:B------:R-:W3:Y:S01]  /*3b60*/  LDC R10, c[0x0][0x288] ;  /* 0x0000a200ff0a7b82 */ /* 0x000ee20000000800 */
[----:B--2---:R-:W-:Y:S02]  /*3b70*/  ISETP.NE.U32.AND P0, PT, R12, RZ, PT ;  /* 0x000000ff0c00720c */ /* 0x004fe40003f05070 */
[----:B------:R-:W-:Y:S02]  /*3b80*/  SHF.R.S32.HI R9, RZ, 0x1f, R8 ;  /* 0x0000001fff097819 */ /* 0x000fe40000011408 */
[----:B------:R-:W-:-:S03]  /*3b90*/  ISETP.NE.AND.EX P0, PT, R13, RZ, PT, P0 ;  /* 0x000000ff0d00720c */ /* 0x000fc60003f05300 */
[----:B------:R-:W2:Y:S01]  /*3ba0*/  LDC R30, c[0x0][0x600] ;  /* 0x00018000ff1e7b82 */ /* 0x000ea20000000800 */
[----:B-1----:R-:W-:-:S04]  /*3bb0*/  ISETP.NE.U32.AND P1, PT, R4, RZ, PT ;  /* 0x000000ff0400720c */ /* 0x002fc80003f25070 */
[----:B------:R-:W-:Y:S01]  /*3bc0*/  ISETP.NE.AND.EX P1, PT, R5, RZ, PT, P1 ;  /* 0x000000ff0500720c */ /* 0x000fe20003f25310 */
[----:B----4-:R-:W-:Y:S02]  /*3bd0*/  IMAD R14, R6, UR5, RZ ;  /* 0x00000005060e7c24 */ /* 0x010fe4000f8e02ff */
[----:B---3--:R-:W-:Y:S02]  /*3be0*/  IMAD R3, R3, -0x2, R10 ;  /* 0xfffffffe03037824 */ /* 0x008fe400078e020a */
[----:B------:R-:W-:Y:S08]  /*3bf0*/  @!P0 BRA `(.L_x_38) ;  /* 0x0000000000808947 */ /* 0x000ff00003800000 */
[----:B------:R-:W1:Y:S01]  /*3c00*/  LDC.64 R10, c[0x0][0x588] ;  /* 0x00016200ff0a7b82 */ /* 0x000e620000000a00 */
[----:B------:R-:W-:Y:S02]  /*3c10*/  ULDC.64 UR4, c[0x0][0x590] ;  /* 0x0001640000047ab9 */ /* 0x000fe40000000a00 */
[----:B------:R-:W-:-:S04]  /*3c20*/  ISETP.NE.U32.AND P3, PT, RZ, UR4, PT ;  /* 0x00000004ff007c0c */ /* 0x000fc8000bf65070 */
[----:B------:R-:W-:-:S13]  /*3c30*/  ISETP.NE.AND.EX P3, PT, RZ, UR5, PT, P3 ;  /* 0x00000005ff007c0c */ /* 0x000fda000bf65330 */
[----:B------:R-:W3:Y:S01]  /*3c40*/  @P3 LDC R15, c[0x0][0x5a0] ;  /* 0x00016800ff0f3b82 */ /* 0x000ee20000000800 */
[----:B-1----:R-:W-:-:S04]  /*3c50*/  ISETP.NE.U32.AND P2, PT, R10, RZ, PT ;  /* 0x000000ff0a00720c */ /* 0x002fc80003f45070 */
[----:B------:R-:W-:-:S13]  /*3c60*/  ISETP.NE.AND.EX P2, PT, R11, RZ, PT, P2 ;  /* 0x000000ff0b00720c */ /* 0x000fda0003f45320 */
[----:B------:R-:W1:Y:S01]  /*3c70*/  @P2 LDC.64 R10, c[0x0][0x588] ;  /* 0x00016200ff0a2b82 */ /* 0x000e620000000a00 */
[----:B------:R-:W-:-:S07]  /*3c80*/  @P2 IMAD R5, R12, UR47, RZ ;  /* 0x0000002f0c052c24 */ /* 0x000fce000f8e02ff */
[----:B------:R-:W4:Y:S01]  /*3c90*/  @P3 LDC.64 R12, c[0x0][0x590] ;  /* 0x00016400ff0c3b82 */ /* 0x000f220000000a00 */
[----:B-1----:R-:W-:-:S05]  /*3ca0*/  @P2 IMAD.WIDE R10, R5, 0x4, R10 ;  /* 0x00000004050a2825 */ /* 0x002fca00078e020a */
[----:B------:R-:W2:Y:S01]  /*3cb0*/  @P2 LDG.E R0, desc[UR42][R10.64] ;  /* 0x0000002a0a002981 */ /* 0x000ea2000c1e1900 */
[----:B---3--:R-:W-:-:S04]  /*3cc0*/  @P3 IMAD R5, R15, UR47, RZ ;  /* 0x0000002f0f053c24 */ /* 0x008fc8000f8e02ff */
[----:B----4-:R-:W-:Y:S02]  /*3cd0*/  @P3 IMAD.WIDE R12, R5, 0x4, R12 ;  /* 0x00000004050c3825 */ /* 0x010fe400078e020c */
[----:B------:R-:W1:Y:S04]  /*3ce0*/  @!P3 LDC R5, c[0x0][0x584] ;  /* 0x00016100ff05bb82 */ /* 0x000e680000000800 */
[----:B------:R-:W2:Y:S01]  /*3cf0*/  @P3 LDG.E R13, desc[UR42][R12.64] ;  /* 0x0000002a0c0d3981 */ /* 0x000ea2000c1e1900 */
[----:B------:R-:W-:Y:S02]  /*3d00*/  IMAD.MOV.U32 R23, RZ, RZ, 0x1 ;  /* 0x00000001ff177424 */ /* 0x000fe400078e00ff */
[----:B------:R-:W-:Y:S02]  /*3d10*/  IMAD.MOV.U32 R15, RZ, RZ, 0x1 ;  /* 0x00000001ff0f7424 */ /* 0x000fe400078e00ff */
[----:B------:R-:W-:-:S02]  /*3d20*/  IMAD.MOV.U32 R130, RZ, RZ, 0x1 ;  /* 0x00000001ff827424 */ /* 0x000fc400078e00ff */
[----:B------:R-:W-:Y:S01]  /*3d30*/  IMAD.MOV.U32 R128, RZ, RZ, 0x1 ;  /* 0x00000001ff807424 */ /* 0x000fe200078e00ff */
[----:B------:R-:W-:Y:S01]  /*3d40*/  @!P3 PRMT R23, R15, 0x7610, R23 ;  /* 0x000076100f17b816 */ /* 0x000fe20000000017 */
[----:B------:R-:W2:Y:S02]  /*3d50*/  @!P2 LDC R0, c[0x0][0x580] ;  /* 0x00016000ff00ab82 */ /* 0x000ea40000000800 */
[----:B--2---:R-:W-:-:S04]  /*3d60*/  @P3 FMUL R127, R13, R0 ;  /* 0x000000000d7f3220 */ /* 0x004fc80000400000 */
[--C-:B------:R-:W-:Y:S02]  /*3d70*/  @P3 IMAD.MOV.U32 R92, RZ, RZ, R127.reuse ;  /* 0x000000ffff5c3224 */ /* 0x100fe400078e007f */
[----:B-1----:R-:W-:Y:S01]  /*3d80*/  @!P3 FMUL R92, R0, R5 ;  /* 0x00000005005cb220 */ /* 0x002fe20000400000 */
[----:B------:R-:W-:Y:S02]  /*3d90*/  IMAD.MOV.U32 R0, RZ, RZ, 0x1 ;  /* 0x00000001ff007424 */ /* 0x000fe400078e00ff */
[----:B------:R-:W-:Y:S02]  /*3da0*/  IMAD.MOV.U32 R5, RZ, RZ, 0x1 ;  /* 0x00000001ff057424 */ /* 0x000fe400078e00ff */
[----:B------:R-:W-:Y:S01]  /*3db0*/  @P3 IMAD.MOV.U32 R129, RZ, RZ, R127 ;  /* 0x000000ffff813224 */ /* 0x000fe200078e007f */
[----:B------:R-:W-:Y:S01]  /*3dc0*/  @!P3 PRMT R130, R0, 0x7610, R130 ;  /* 0x000076100082b816 */ /* 0x000fe20000000082 */
[----:B------:R-:W-:Y:S01]  /*3dd0*/  @!P3 IMAD.MOV.U32 R129, RZ, RZ, R92 ;  /* 0x000000ffff81b224 */ /* 0x000fe200078e005c */
[----:B------:R-:W-:Y:S01]  /*3de0*/  @!P3 PRMT R128, R5, 0x7610, R128 ;  /* 0x000076100580b816 */ /* 0x000fe20000000080 */
[----:B------:R-:W-:-:S07]  /*3df0*/  @!P3 IMAD.MOV.U32 R127, RZ, RZ, R92 ;  /* 0x000000ffff7fb224 */ /* 0x000fce00078e005c */
.L_x_38:
[----:B------:R-:W-:Y:S01]  /*3e00*/  ULDC.64 UR4, c[0x0][0x5f8] ;  /* 0x00017e0000047ab9 */ /* 0x000fe20000000a00 */
[----:B------:R-:W-:Y:S02]  /*3e10*/  IMAD R21, R7, UR47, R14 ;  /* 0x0000002f07157c24 */ /* 0x000fe4000f8e020e */
[----:B------:R-:W-:Y:S01]  /*3e20*/  IMAD.WIDE.U32 R6, R6, UR47, R8 ;  /* 0x0000002f06067c25 */ /* 0x000fe2000f8e0008 */
[----:B------:R-:W-:Y:S06]  /*3e30*/  @!P1 BRA `(.L_x_39) ;  /* 0x0000000000749947 */ /* 0x000fec0003800000 */
[----:B------:R-:W1:Y:S01]  /*3e40*/  LDC.64 R8, c[0x0][0x5c0] ;  /* 0x00017000ff087b82 */ /* 0x000e620000000a00 */
[----:B------:R-:W-:Y:S02]  /*3e50*/  ULDC.64 UR6, c[0x0][0x5c8] ;  /* 0x0001720000067ab9 */ /* 0x000fe40000000a00 */
[----:B------:R-:W-:-:S04]  /*3e60*/  ISETP.NE.U32.AND P1, PT, RZ, UR6, PT ;  /* 0x00000006ff007c0c */ /* 0x000fc8000bf25070 */
[----:B------:R-:W-:Y:S01]  /*3e70*/  ISETP.NE.AND.EX P1, PT, RZ, UR7, PT, P1 ;  /* 0x00000007ff007c0c */ /* 0x000fe2000bf25310 */
[----:B------:R-:W-:Y:S02]  /*3e80*/  ULDC.64 UR6, c[0x0][0x5d0] ;  /* 0x0001740000067ab9 */ /* 0x000fe40000000a00 */
[----:B------:R-:W-:-:S04]  /*3e90*/  ISETP.NE.U32.AND P3, PT, RZ, UR6, PT ;  /* 0x00000006ff007c0c */ /* 0x000fc8000bf65070 */
[----:B------:R-:W-:-:S06]  /*3ea0*/  ISETP.NE.AND.EX P3, PT, RZ, UR7, PT, P3 ;  /* 0x00000007ff007c0c */ /* 0x000fcc000bf65330 */
[----:B------:R-:W3:Y:S01]  /*3eb0*/  @P1 LDC R13, c[0x0][0x5e0] ;  /* 0x00017800ff0d1b82 */ /* 0x000ee20000000800 */
[----:B-1----:R-:W-:-:S04]  /*3ec0*/  ISETP.NE.U32.AND P2, PT, R8, RZ, PT ;  /* 0x000000ff0800720c */ /* 0x002fc80003f45070 */
[----:B------:R-:W-:-:S03]  /*3ed0*/  ISETP.NE.AND.EX P2, PT, R9, RZ, PT, P2 ;  /* 0x000000ff0900720c */ /* 0x000fc60003f45320 */
[----:B------:R-:W1:Y:S08]  /*3ee0*/  @P1 LDC.64 R10, c[0x0][0x5c8] ;  /* 0x00017200ff0a1b82 */ /* 0x000e700000000a00 */
[----:B------:R-:W4:Y:S02]  /*3ef0*/  @P3 LDC R15, c[0x0][0x5e8] ;  /* 0x00017a00ff0f3b82 */ /* 0x000f240000000800 */
[----:B------:R-:W-:-:S02]  /*3f00*/  @P2 IMAD R5, R4, UR47, RZ ;  /* 0x0000002f04052c24 */ /* 0x000fc4000f8e02ff */
[----:B---3--:R-:W-:-:S04]  /*3f10*/  @P1 IMAD R13, R13, UR47, RZ ;  /* 0x0000002f0d0d1c24 */ /* 0x008fc8000f8e02ff */
[----:B------:R-:W3:Y:S08]  /*3f20*/  @P2 LDC.64 R8, c[0x0][0x5c0] ;  /* 0x00017000ff082b82 */ /* 0x000ef00000000a00 */
[----:B------:R-:W2:Y:S01]  /*3f30*/  @!P3 LDC R12, c[0x0][0x5b8] ;  /* 0x00016e00ff0cbb82 */ /* 0x000ea20000000800 */
[----:B---3--:R-:W-:-:S04]  /*3f40*/  @P2 IMAD.WIDE R4, R5, 0x4, R8 ;  /* 0x0000000405042825 */ /* 0x008fc800078e0208 */
[----:B-1----:R-:W-:Y:S01]  /*3f50*/  @P1 IMAD.WIDE R8, R13, 0x4, R10 ;  /* 0x000000040d081825 */ /* 0x002fe200078e020a */
[----:B------:R-:W3:Y:S02]  /*3f60*/  @P2 LDG.E R0, desc[UR42][R4.64] ;  /* 0x0000002a04002981 */ /* 0x000ee4000c1e1900 */
[----:B------:R-:W1:Y:S02]  /*3f70*/  @P3 LDC.64 R10, c[0x0][0x5d0] ;  /* 0x00017400ff0a3b82 */ /* 0x000e640000000a00 */
[----:B------:R-:W3:Y:S01]  /*3f80*/  @P1 LDG.E R13, desc[UR42][R8.64] ;  /* 0x0000002a080d1981 */ /* 0x000ee2000c1e1900 */
[----:B----4-:R-:W-:-:S04]  /*3f90*/  @P3 IMAD R15, R15, UR47, RZ ;  /* 0x0000002f0f0f3c24 */ /* 0x010fc8000f8e02ff */
[----:B-1----:R-:W-:-:S06]  /*3fa0*/  @P3 IMAD.WIDE R10, R15, 0x4, R10 ;  /* 0x000000040f0a3825 */ /* 0x002fcc00078e020a */
[----:B------:R-:W4:Y:S01]  /*3fb0*/  @P3 LDG.E R10, desc[UR42][R10.64] ;  /* 0x0000002a0a0a3981 */ /* 0x000f22000c1e1900 */
[----:B------:R-:W3:Y:S08]  /*3fc0*/  @!P2 LDC R0, c[0x0][0x5b0] ;  /* 0x00016c00ff00ab82 */ /* 0x000ef00000000800 */
[----:B------:R-:W3:Y:S02]  /*3fd0*/  @!P1 LDC R13, c[0x0][0x5b4] ;  /* 0x00016d00ff0d9b82 */ /* 0x000ee40000000800 */
[----:B---3--:R-:W-:-:S04]  /*3fe0*/  FMUL R13, R13, R0 ;  /* 0x000000000d0d7220 */ /* 0x008fc80000400000 */
[C---:B----4-:R-:W-:Y:S01]  /*3ff0*/  @P3 FMUL R93, R13.reuse, R10 ;  /* 0x0000000a0d5d3220 */ /* 0x050fe20000400000 */
[----:B--2---:R-:W-:-:S07]  /*4000*/  @!P3 FMUL R93, R13, R12 ;  /* 0x0000000c0d5db220 */ /* 0x004fce0000400000 */
.L_x_39:
[----:B------:R-:W-:Y:S01]  /*4010*/  PLOP3.LUT P1, PT, PT, PT, UP0, 0x80, 0x0 ;  /* 0x000000000000781c */ /* 0x000fe20003f2f008 */
[----:B------:R-:W-:Y:S01]  /*4020*/  IMAD.IADD R5, R7, 0x1, R21 ;  /* 0x0000000107057824 */ /* 0x000fe200078e0215 */
[----:B------:R-:W-:Y:S01]  /*4030*/  ISETP.NE.U32.AND P4, PT, RZ, UR4, PT ;  /* 0x00000004ff007c0c */ /* 0x000fe2000bf85070 */
[----:B------:R-:W-:Y:S01]  /*4040*/  IMAD R88, R88, -0x80, R3 ;  /* 0xffffff8058587824 */ /* 0x000fe200078e0203 */
[----:B------:R-:W-:Y:S02]  /*4050*/  LOP3.LUT P2, RZ, R128, 0xff, RZ, 0xc0, !PT ;  /* 0x000000ff80ff7812 */ /* 0x000fe4000784c0ff */
[----:B------:R-:W-:Y:S02]  /*4060*/  LEA R24, P3, R6, UR4, 0x2 ;  /* 0x0000000406187c11 */ /* 0x000fe4000f8610ff */
[----:B------:R-:W-:Y:S02]  /*4070*/  ISETP.NE.AND.EX P5, PT, RZ, UR5, PT, P4 ;  /* 0x00000005ff007c0c */ /* 0x000fe4000bfa5340 */
[----:B------:R-:W-:-:S02]  /*4080*/  FSEL R3, R127, R129, !P2 ;  /* 0x000000817f037208 */ /* 0x000fc40005000000 */
[----:B------:R-:W-:Y:S02]  /*4090*/  LEA.HI.X R25, R6, UR5, R5, 0x2, P3 ;  /* 0x0000000506197c11 */ /* 0x000fe400098f1405 */
[----:B------:R-:W-:Y:S02]  /*40a0*/  P2R R29, PR, RZ, 0x20 ;  /* 0x00000020ff1d7803 */ /* 0x000fe40000000000 */
[----:B--2---:R-:W-:Y:S02]  /*40b0*/  FSEL R30, R30, RZ, !P5 ;  /* 0x000000ff1e1e7208 */ /* 0x004fe40006800000 */
[C---:B------:R-:W-:Y:S02]  /*40c0*/  FSEL R129, R92.reuse, R129, !P0 ;  /* 0x000000815c817208 */ /* 0x040fe40004000000 */
[----:B------:R-:W-:Y:S01]  /*40d0*/  FSEL R28, R92, R3, !P0 ;  /* 0x000000035c1c7208 */ /* 0x000fe20004000000 */
[----:B------:R-:W-:Y:S06]  /*40e0*/  @!P1 BRA `(.L_x_40) ;  /* 0x0000000000409947 */ /* 0x000fec0003800000 */
[----:B------:R-:W-:Y:S01]  /*40f0*/  MOV R0, 0x0 ;  /* 0x0000000000007802 */ /* 0x000fe20000000f00 */
        /* <DEDUP_REMOVED lines=14> */
[----:B--2--5:R-:W-:Y:S05]  /*41e0*/  CALL.ABS.NOINC R14 ;  /* 0x000000000e007343 */ /* 0x024fea0003c00000 */
.L_x_40:
[----:B------:R-:W1:Y:S01]  /*41f0*/  LDC.64 R4, c[0x0][0x598] ;  /* 0x00016600ff047b82 */ /* 0x000e620000000a00 */
[----:B------:R-:W-:Y:S01]  /*4200*/  ULDC.64 UR4, c[0x0][0x588] ;  /* 0x0001620000047ab9 */ /* 0x000fe20000000a00 */
[----:B------:R-:W-:Y:S01]  /*4210*/  IMAD.MOV.U32 R3, RZ, RZ, 0x1 ;  /* 0x00000001ff037424 */ /* 0x000fe200078e00ff */
[----:B------:R-:W-:Y:S01]  /*4220*/  ISETP.NE.U32.AND P1, PT, RZ, UR4, PT ;  /* 0x00000004ff007c0c */ /* 0x000fe2000bf25070 */
[----:B------:R-:W-:Y:S01]  /*4230*/  UISETP.NE.U32.AND UP0, UPT, UR4, URZ, UPT ;  /* 0x0000003f0400728c */ /* 0x000fe2000bf05070 */
[----:B------:R-:W-:Y:S02]  /*4240*/  IMAD.MOV.U32 R0, RZ, RZ, 0x1 ;  /* 0x00000001ff007424 */ /* 0x000fe400078e00ff */
[----:B------:R-:W-:Y:S01]  /*4250*/  ISETP.NE.AND.EX P1, PT, RZ, UR5, PT, P1 ;  /* 0x00000005ff007c0c */ /* 0x000fe2000bf25310 */
[----:B------:R-:W-:-:S06]  /*4260*/  UISETP.NE.AND.EX UP0, UPT, UR5, URZ, UPT, UP0 ;  /* 0x0000003f0500728c */ /* 0x000fcc000bf05300 */
[----:B------:R-:W-:-:S04]  /*4270*/  PLOP3.LUT P0, PT, PT, PT, UP0, 0x80, 0x0 ;  /* 0x000000000000781c */ /* 0x000fc80003f0f008 */
[----:B------:R-:W-:Y:S02]  /*4280*/  PLOP3.LUT P0, PT, P0, PT, PT, 0x8, 0x0 ;  /* 0x000000000000781c */ /* 0x000fe4000070e170 */
[----:B-1----:R-:W-:-:S04]  /*4290*/  ISETP.NE.U32.AND P2, PT, R4, RZ, PT ;  /* 0x000000ff0400720c */ /* 0x002fc80003f45070 */
[----:B------:R-:W-:-:S13]  /*42a0*/  ISETP.NE.AND.EX P2, PT, R5, RZ, PT, P2 ;  /* 0x000000ff0500720c */ /* 0x000fda0003f45320 */
[----:B------:R-:W-:Y:S05]  /*42b0*/  @P1 BRA P2, `(.L_x_41) ;  /* 0x0000000000481947 */ /* 0x000fea0001000000 */
[----:B------:R-:W-:Y:S01]  /*42c0*/  ISETP.NE.U32.AND P1, PT, R4, RZ, PT ;  /* 0x000000ff0400720c */ /* 0x000fe20003f25070 */
[----:B------:R-:W-:Y:S03]  /*42d0*/  BSSY B0, `(.L_x_42) ;  /* 0x000000f000007945 */ /* 0x000fe60003800000 */
[----:B------:R-:W-:-:S13]  /*42e0*/  ISETP.NE.AND.EX P1, PT, R5, RZ, PT, P1 ;  /* 0x000000ff0500720c */ /* 0x000fda0003f25310 */
[----:B------:R-:W-:Y:S05]  /*42f0*/  @!P1 BRA `(.L_x_43) ;  /* 0x0000000000249947 */ /* 0x000fea0003800000 */
[----:B------:R-:W-:Y:S02]  /*4300*/  LOP3.LUT P2, RZ, R130, 0xff, RZ, 0xc0, !PT ;  /* 0x000000ff82ff7812 */ /* 0x000fe4000784c0ff */
[----:B------:R-:W-:Y:S02]  /*4310*/  PLOP3.LUT P1, PT, P0, PT, PT, 0x80, 0x0 ;  /* 0x000000000000781c */ /* 0x000fe4000072f070 */
[----:B------:R-:W-:-:S09]  /*4320*/  PRMT R128, RZ, 0x7610, R128 ;  /* 0x00007610ff807816 */ /* 0x000fd20000000080 */
[----:B------:R-:W-:Y:S05]  /*4330*/  @!P2 BRA `(.L_x_44) ;  /* 0x000000000020a947 */ /* 0x000fea0003800000 */
[----:B------:R-:W-:Y:S01]  /*4340*/  FSETP.EQ.AND P1, PT, R92, RZ, PT ;  /* 0x000000ff5c00720b */ /* 0x000fe20003f22000 */
[----:B------:R-:W-:Y:S01]  /*4350*/  IMAD.MOV.U32 R129, RZ, RZ, R92 ;  /* 0x000000ffff817224 */ /* 0x000fe200078e005c */
[----:B------:R-:W-:Y:S01]  /*4360*/  PRMT R128, R130, 0x7610, R128 ;  /* 0x0000761082807816 */ /* 0x000fe20000000080 */
[----:B------:R-:W-:Y:S01]  /*4370*/  IMAD.MOV.U32 R28, RZ, RZ, R92 ;  /* 0x000000ffff1c7224 */ /* 0x000fe200078e005c */
[----:B------:R-:W-:Y:S09]  /*4380*/  BRA `(.L_x_44) ;  /* 0x00000000000c7947 */ /* 0x000ff20003800000 */
.L_x_43:
[----:B------:R-:W-:Y:S01]  /*4390*/  FSETP.EQ.AND P1, PT, R92, RZ, PT ;  /* 0x000000ff5c00720b */ /* 0x000fe20003f22000 */
[--C-:B------:R-:W-:Y:S02]  /*43a0*/  IMAD.MOV.U32 R129, RZ, RZ, R92.reuse ;  /* 0x000000ffff817224 */ /* 0x100fe400078e005c */
[----:B------:R-:W-:-:S10]  /*43b0*/  IMAD.MOV.U32 R28, RZ, RZ, R92 ;  /* 0x000000ffff1c7224 */ /* 0x000fd400078e005c */
.L_x_44:
[----:B------:R-:W-:Y:S05]  /*43c0*/  BSYNC B0 ;  /* 0x0000000000007941 */ /* 0x000fea0003800000 */
.L_x_42:
[----:B------:R-:W-:-:S07]  /*43d0*/  SEL R3, RZ, 0x1, P1 ;  /* 0x00000001ff037807 */ /* 0x000fce0000800000 */
.L_x_41:
[----:B------:R-:W-:Y:S01]  /*43e0*/  ISETP.NE.U32.AND P1, PT, R4, RZ, PT ;  /* 0x000000ff0400720c */ /* 0x000fe20003f25070 */
[----:B------:R-:W-:Y:S03]  /*43f0*/  BSSY B0, `(.L_x_45) ;  /* 0x0000010000007945 */ /* 0x000fe60003800000 */
[----:B------:R-:W-:-:S13]  /*4400*/  ISETP.NE.AND.EX P1, PT, R5, RZ, PT, P1 ;  /* 0x000000ff0500720c */ /* 0x000fda0003f25310 */
[----:B------:R-:W-:Y:S05]  /*4410*/  @!P1 BRA `(.L_x_46) ;  /* 0x0000000000289947 */ /* 0x000fea0003800000 */
[----:B------:R-:W-:Y:S02]  /*4420*/  LOP3.LUT P1, RZ, R23, 0xff, RZ, 0xc0, !PT ;  /* 0x000000ff17ff7812 */ /* 0x000fe4000782c0ff */
[----:B------:R-:W-:Y:S02]  /*4430*/  PRMT R130, RZ, 0x7610, R130 ;  /* 0x00007610ff827816 */ /* 0x000fe40000000082 */
[----:B------:R-:W-:-:S09]  /*4440*/  PRMT R128, RZ, 0x7610, R128 ;  /* 0x00007610ff807816 */ /* 0x000fd20000000080 */
[----:B------:R-:W-:Y:S05]  /*4450*/  @!P1 BRA `(.L_x_47) ;  /* 0x0000000000249947 */ /* 0x000fea0003800000 */
[----:B------:R-:W-:Y:S01]  /*4460*/  FSETP.EQ.AND P0, PT, R92, RZ, PT ;  /* 0x000000ff5c00720b */ /* 0x000fe20003f02000 */
[----:B------:R-:W-:Y:S01]  /*4470*/  IMAD.MOV.U32 R129, RZ, RZ, R92 ;  /* 0x000000ffff817224 */ /* 0x000fe200078e005c */
[C---:B------:R-:W-:Y:S01]  /*4480*/  PRMT R130, R23.reuse, 0x7610, R130 ;  /* 0x0000761017827816 */ /* 0x040fe20000000082 */
[----:B------:R-:W-:Y:S01]  /*4490*/  IMAD.MOV.U32 R28, RZ, RZ, R92 ;  /* 0x000000ffff1c7224 */ /* 0x000fe200078e005c */
[----:B------:R-:W-:Y:S01]  /*44a0*/  PRMT R128, R23, 0x7610, R128 ;  /* 0x0000761017807816 */ /* 0x000fe20000000080 */
[----:B------:R-:W-:Y:S08]  /*44b0*/  BRA `(.L_x_47) ;  /* 0x00000000000c7947 */ /* 0x000ff00003800000 */
.L_x_46:
[----:B------:R-:W-:Y:S01]  /*44c0*/  FSETP.EQ.AND P0, PT, R92, RZ, PT ;  /* 0x000000ff5c00720b */ /* 0x000fe20003f02000 */
[--C-:B------:R-:W-:Y:S02]  /*44d0*/  IMAD.MOV.U32 R129, RZ, RZ, R92.reuse ;  /* 0x000000ffff817224 */ /* 0x100fe400078e005c */
[----:B------:R-:W-:-:S10]  /*44e0*/  IMAD.MOV.U32 R28, RZ, RZ, R92 ;  /* 0x000000ffff1c7224 */ /* 0x000fd400078e005c */
.L_x_47:
[----:B------:R-:W-:Y:S05]  /*44f0*/  BSYNC B0 ;  /* 0x0000000000007941 */ /* 0x000fea0003800000 */
.L_x_45:
[----:B------:R-:W-:Y:S01]  /*4500*/  ISETP.NE.AND P1, PT, R29, RZ, PT ;  /* 0x000000ff1d00720c */ /* 0x000fe20003f25270 */
[----:B------:R-:W-:Y:S01]  /*4510*/  IMAD.MOV.U32 R46, RZ, RZ, RZ ;  /* 0x000000ffff2e7224 */ /* 0x000fe200078e00ff */
[----:B------:R-:W-:Y:S01]  /*4520*/  PRMT R3, R3, 0x9910, RZ ;  /* 0x0000991003037816 */ /* 0x000fe200000000ff */
[----:B------:R-:W-:-:S10]  /*4530*/  IMAD.MOV.U32 R4, RZ, RZ, R30 ;  /* 0x000000ffff047224 */ /* 0x000fd400078e001e */
[----:B------:R-:W-:Y:S05]  /*4540*/  @!P1 BRA `(.L_x_48) ;  /* 0x00000000001c9947 */ /* 0x000fea0003800000 */
[----:B------:R-:W-:Y:S01]  /*4550*/  ISETP.GE.AND P1, PT, R88, 0x1, PT ;  /* 0x000000015800780c */ /* 0x000fe20003f26270 */
[----:B------:R-:W-:Y:S02]  /*4560*/  IMAD.MOV.U32 R4, RZ, RZ, RZ ;  /* 0x000000ffff047224 */ /* 0x000fe400078e00ff */
[----:B------:R-:W-:Y:S01]  /*4570*/  IMAD.MOV.U32 R30, RZ, RZ, RZ ;  /* 0x000000ffff1e7224 */ /* 0x000fe200078e00ff */
[C---:B------:R-:W-:Y:S02]  /*4580*/  ISETP.LT.OR P2, PT, R89.reuse, 0x1, !P1 ;  /* 0x000000015900780c */ /* 0x040fe40004f41670 */
[----:B------:R-:W-:-:S11]  /*4590*/  ISETP.LT.OR P1, PT, R89, 0x9, !P1 ;  /* 0x000000095900780c */ /* 0x000fd60004f21670 */
[----:B------:R1:W5:Y:S04]  /*45a0*/  @!P2 LDG.E R4, desc[UR42][R24.64] ;  /* 0x0000002a1804a981 */ /* 0x000368000c1e1900 */
[----:B------:R1:W5:Y:S02]  /*45b0*/  @!P1 LDG.E R30, desc[UR42][R24.64+0x20] ;  /* 0x0000202a181e9981 */ /* 0x000364000c1e1900 */
.L_x_48:
[----:B------:R-:W-:Y:S01]  /*45c0*/  ISETP.NE.AND P1, PT, R3, RZ, PT ;  /* 0x000000ff0300720c */ /* 0x000fe20003f25270 */
[----:B------:R-:W-:Y:S01]  /*45d0*/  BSSY B0, `(.L_x_49) ;  /* 0x000007a000007945 */ /* 0x000fe20003800000 */
[----:B------:R-:W-:Y:S02]  /*45e0*/  IMAD.MOV.U32 R32, RZ, RZ, RZ ;  /* 0x000000ffff207224 */ /* 0x000fe400078e00ff */
[----:B------:R-:W-:Y:S01]  /*45f0*/  IMAD.MOV.U32 R48, RZ, RZ, RZ ;  /* 0x000000ffff307224 */ /* 0x000fe200078e00ff */
[----:B------:R-:W-:Y:S01]  /*4600*/  P2R R59, PR, RZ, 0x2 ;  /* 0x00000002ff3b7803 */ /* 0x000fe20000000000 */
[----:B-1----:R-:W-:Y:S02]  /*4610*/  IMAD.MOV.U32 R24, RZ, RZ, RZ ;  /* 0x000000ffff187224 */ /* 0x002fe400078e00ff */
[----:B------:R-:W-:Y:S02]  /*4620*/  IMAD.MOV.U32 R44, RZ, RZ, RZ ;  /* 0x000000ffff2c7224 */ /* 0x000fe400078e00ff */
[----:B------:R-:W-:-:S02]  /*4630*/  IMAD.MOV.U32 R20, RZ, RZ, RZ ;  /* 0x000000ffff147224 */ /* 0x000fc400078e00ff */
[----:B------:R-:W-:Y:S02]  /*4640*/  IMAD.MOV.U32 R42, RZ, RZ, RZ ;  /* 0x000000ffff2a7224 */ /* 0x000fe400078e00ff */
[----:B------:R-:W-:Y:S02]  /*4650*/  IMAD.MOV.U32 R14, RZ, RZ, RZ ;  /* 0x000000ffff0e7224 */ /* 0x000fe400078e00ff */
[----:B------:R-:W-:Y:S02]  /*4660*/  IMAD.MOV.U32 R40, RZ, RZ, RZ ;  /* 0x000000ffff287224 */ /* 0x000fe400078e00ff */
[----:B------:R-:W-:Y:S02]  /*4670*/  IMAD.MOV.U32 R12, RZ, RZ, RZ ;  /* 0x000000ffff0c7224 */ /* 0x000fe400078e00ff */
[----:B------:R-:W-:Y:S02]  /*4680*/  IMAD.MOV.U32 R38, RZ, RZ, RZ ;  /* 0x000000ffff267224 */ /* 0x000fe400078e00ff */
[----:B------:R-:W-:-:S02]  /*4690*/  IMAD.MOV.U32 R10, RZ, RZ, RZ ;  /* 0x000000ffff0a7224 */ /* 0x000fc400078e00ff */
[----:B------:R-:W-:Y:S02]  /*46a0*/  IMAD.MOV.U32 R36, RZ, RZ, RZ ;  /* 0x000000ffff247224 */ /* 0x000fe400078e00ff */
[----:B------:R-:W-:Y:S02]  /*46b0*/  IMAD.MOV.U32 R8, RZ, RZ, RZ ;  /* 0x000000ffff087224 */ /* 0x000fe400078e00ff */
[----:B------:R-:W-:Y:S02]  /*46c0*/  IMAD.MOV.U32 R34, RZ, RZ, RZ ;  /* 0x000000ffff227224 */ /* 0x000fe400078e00ff */
[----:B------:R-:W-:Y:S01]  /*46d0*/  IMAD.MOV.U32 R6, RZ, RZ, RZ ;  /* 0x000000ffff067224 */ /* 0x000fe200078e00ff */
[----:B------:R-:W-:Y:S06]  /*46e0*/  @!P1 BRA `(.L_x_50) ;  /* 0x0000000400a09947 */ /* 0x000fec0003800000 */
[----:B------:R-:W-:-:S13]  /*46f0*/  ISETP.NE.AND P1, PT, R131, 0x3, PT ;  /* 0x000000038300780c */ /* 0x000fda0003f25270 */
[----:B------:R-:W-:Y:S05]  /*4700*/  @!P1 BRA `(.L_x_51) ;  /* 0x0000000000049947 */ /* 0x000fea0003800000 */
[----:B------:R-:W-:Y:S01]  /*4710*/  BPT.TRAP 0x1 ;  /* 0x000000040000795c */ /* 0x000fe20000300000 */
.L_x_51:
[----:B------:R-:W-:Y:S01]  /*4720*/  LEA R50, R132, UR53, 0x3 ;  /* 0x0000003584327c11 */ /* 0x000fe2000f8e18ff */
[----:B------:R-:W-:Y:S01]  /*4730*/  BSSY B1, `(.L_x_52) ;  /* 0x0000006000017945 */ /* 0x000fe20003800000 */
[----:B------:R-:W-:Y:S01]  /*4740*/  SHF.L.U32 R3, R133, 0x1f, RZ ;  /* 0x0000001f85037819 */ /* 0x000fe200000006ff */
[----:B------:R-:W-:Y:S02]  /*4750*/  IMAD.MOV.U32 R46, RZ, RZ, RZ ;  /* 0x000000ffff2e7224 */ /* 0x000fe400078e00ff */
[----:B------:R-:W-:Y:S01]  /*4760*/  IMAD.MOV.U32 R32, RZ, RZ, RZ ;  /* 0x000000ffff207224 */ /* 0x000fe200078e00ff */
[----:B------:R-:W1:Y:S02]  /*4770*/  SYNCS.PHASECHK.TRANS64.TRYWAIT P2, [R50+URZ+0x60], R3 ;  /* 0x00006003320075a7 */ /* 0x000e64000804017f */
[----:B-1----:R-:W-:Y:S05]  /*4780*/  @!P2 BRA `(.L_x_53) ;  /* 0x000000940050a947 */ /* 0x002fea0003800000 */
.L_x_194:
[----:B------:R-:W-:Y:S05]  /*4790*/  BSYNC B1 ;  /* 0x0000000000017941 */ /* 0x000fea0003800000 */
.L_x_52:
[----:B------:R-:W-:Y:S01]  /*47a0*/  BSSY B1, `(.L_x_54) ;  /* 0x000004b000017945 */ /* 0x000fe20003800000 */
        /* <DEDUP_REMOVED lines=13> */
[----:B------:R-:W-:Y:S01]  /*4880*/  IMAD.MOV.U32 R6, RZ, RZ, RZ ;  /* 0x000000ffff067224 */ /* 0x000fe200078e00ff */
[----:B------:R-:W-:Y:S06]  /*4890*/  @P0 BRA `(.L_x_55) ;  /* 0x0000000000ec0947 */ /* 0x000fec0003800000 */
[C---:B------:R-:W-:Y:S01]  /*48a0*/  IMAD.SHL.U32 R6, R18.reuse, 0x100, RZ ;  /* 0x0000010012067824 */ /* 0x040fe200078e00ff */
[C---:B------:R-:W-:Y:S01]  /*48b0*/  LOP3.LUT P2, RZ, R18.reuse, 0x20, RZ, 0xc0, !PT ;  /* 0x0000002012ff7812 */ /* 0x040fe2000784c0ff */
[----:B-1----:R-:W-:-:S03]  /*48c0*/  IMAD.SHL.U32 R3, R18, 0x20, RZ ;  /* 0x0000002012037824 */ /* 0x002fc600078e00ff */
[----:B------:R-:W-:-:S04]  /*48d0*/  LOP3.LUT R6, R27, 0x300, R6, 0xf8, !PT ;  /* 0x000003001b067812 */ /* 0x000fc800078ef806 */
[----:B------:R-:W-:-:S04]  /*48e0*/  LOP3.LUT R3, R6, 0x60, R3, 0x78, !PT ;  /* 0x0000006006037812 */ /* 0x000fc800078e7803 */
[----:B------:R-:W-:-:S05]  /*48f0*/  LOP3.LUT R3, R3, R26, RZ, 0xfc, !PT ;  /* 0x0000001a03037212 */ /* 0x000fca00078efcff */
[----:B------:R-:W-:-:S04]  /*4900*/  IMAD R3, R132, 0x1000, R3 ;  /* 0x0000100084037824 */ /* 0x000fc800078e0203 */
[----:B------:R-:W-:Y:S01]  /*4910*/  VIADD R5, R3, UR53 ;  /* 0x0000003503057c36 */ /* 0x000fe20008000000 */
[----:B------:R-:W1:Y:S03]  /*4920*/  LDS.U8 R7, [R3+UR53+0x400] ;  /* 0x0004003503077984 */ /* 0x000e660008000000 */
[C---:B------:R-:W-:Y:S01]  /*4930*/  VIADD R6, R5.reuse, 0x400 ;  /* 0x0000040005067836 */ /* 0x040fe20000000000 */
[----:B------:R-:W2:Y:S01]  /*4940*/  LDS.U8 R8, [R3+UR53+0x408] ;  /* 0x0004083503087984 */ /* 0x000ea20008000000 */
[----:B------:R-:W-:Y:S02]  /*4950*/  VIADD R5, R5, 0x490 ;  /* 0x0000049005057836 */ /* 0x000fe40000000000 */
[----:B------:R-:W-:Y:S01]  /*4960*/  @P2 VIADD R5, R6, 0x70 ;  /* 0x0000007006052836 */ /* 0x000fe20000000000 */
[----:B------:R-:W3:Y:S04]  /*4970*/  LDS.U8 R10, [R3+UR53+0x800] ;  /* 0x00080035030a7984 */ /* 0x000ee80008000000 */
[----:B------:R-:W4:Y:S04]  /*4980*/  LDS.U8 R12, [R3+UR53+0x808] ;  /* 0x00080835030c7984 */ /* 0x000f280008000000 */
[----:B------:R-:W4:Y:S04]  /*4990*/  LDS.U8 R14, [R3+UR53+0xc00] ;  /* 0x000c0035030e7984 */ /* 0x000f280008000000 */
[----:B------:R-:W4:Y:S04]  /*49a0*/  LDS.U8 R20, [R3+UR53+0xc08] ;  /* 0x000c083503147984 */ /* 0x000f280008000000 */
[----:B------:R-:W4:Y:S04]  /*49b0*/  LDS.U8 R24, [R3+UR53+0x1000] ;  /* 0x0010003503187984 */ /* 0x000f280008000000 */
[----:B------:R-:W4:Y:S04]  /*49c0*/  LDS.U8 R31, [R3+UR53+0x1008] ;  /* 0x00100835031f7984 */ /* 0x000f280008000000 */
[----:B------:R-:W4:Y:S04]  /*49d0*/  LDS.U8 R9, [R5] ;  /* 0x0000000005097984 */ /* 0x000f280000000000 */
[----:B------:R-:W4:Y:S04]  /*49e0*/  LDS.U8 R11, [R5+0x8] ;  /* 0x00000800050b7984 */ /* 0x000f280000000000 */
[----:B------:R-:W4:Y:S01]  /*49f0*/  LDS.U8 R13, [R5+0x400] ;  /* 0x00040000050d7984 */ /* 0x000f220000000000 */
[----:B-1----:R-:W-:-:S03]  /*4a00*/  F2FP.F16.E4M3.UNPACK_B R7, R7 ;  /* 0x00000007ff07723e */ /* 0x002fc600020006ff */
[----:B------:R-:W1:Y:S01]  /*4a10*/  LDS.U8 R15, [R5+0x408] ;  /* 0x00040800050f7984 */ /* 0x000e620000000000 */
[----:B--2---:R-:W-:Y:S01]  /*4a20*/  F2FP.F16.E4M3.UNPACK_B R8, R8 ;  /* 0x00000008ff08723e */ /* 0x004fe200020006ff */
[----:B------:R-:W-:Y:S02]  /*4a30*/  HADD2.F32 R6, -RZ, R7.H0_H0 ;  /* 0x20000007ff067230 */ /* 0x000fe40000004100 */
[----:B------:R-:W2:Y:S01]  /*4a40*/  LDS.U8 R21, [R5+0x800] ;  /* 0x0008000005157984 */ /* 0x000ea20000000000 */
[----:B---3--:R-:W-:Y:S01]  /*4a50*/  F2FP.F16.E4M3.UNPACK_B R10, R10 ;  /* 0x0000000aff0a723e */ /* 0x008fe200020006ff */
[----:B------:R-:W-:Y:S02]  /*4a60*/  HADD2.F32 R8, -RZ, R8.H0_H0 ;  /* 0x20000008ff087230 */ /* 0x000fe40000004100 */
[----:B------:R-:W3:Y:S01]  /*4a70*/  LDS.U8 R25, [R5+0x808] ;  /* 0x0008080005197984 */ /* 0x000ee20000000000 */
[----:B----4-:R-:W-:Y:S01]  /*4a80*/  F2FP.F16.E4M3.UNPACK_B R12, R12 ;  /* 0x0000000cff0c723e */ /* 0x010fe200020006ff */
[----:B------:R-:W-:-:S02]  /*4a90*/  HADD2.F32 R10, -RZ, R10.H0_H0 ;  /* 0x2000000aff0a7230 */ /* 0x000fc40000004100 */
[----:B------:R-:W4:Y:S01]  /*4aa0*/  LDS.U8 R29, [R5+0xc00] ;  /* 0x000c0000051d7984 */ /* 0x000f220000000000 */
[----:B------:R-:W-:Y:S01]  /*4ab0*/  F2FP.F16.E4M3.UNPACK_B R14, R14 ;  /* 0x0000000eff0e723e */ /* 0x000fe200020006ff */
[----:B------:R-:W-:Y:S02]  /*4ac0*/  HADD2.F32 R12, -RZ, R12.H0_H0 ;  /* 0x2000000cff0c7230 */ /* 0x000fe40000004100 */
[----:B------:R-:W4:Y:S01]  /*4ad0*/  LDS.U8 R33, [R5+0xc08] ;  /* 0x000c080005217984 */ /* 0x000f220000000000 */
[----:B------:R-:W-:Y:S01]  /*4ae0*/  F2FP.F16.E4M3.UNPACK_B R20, R20 ;  /* 0x00000014ff14723e */ /* 0x000fe200020006ff */
[----:B------:R-:W-:Y:S01]  /*4af0*/  HADD2.F32 R14, -RZ, R14.H0_H0 ;  /* 0x2000000eff0e7230 */ /* 0x000fe20000004100 */
[----:B------:R-:W-:-:S03]  /*4b00*/  F2FP.F16.E4M3.UNPACK_B R24, R24 ;  /* 0x00000018ff18723e */ /* 0x000fc600020006ff */
[----:B------:R-:W-:Y:S01]  /*4b10*/  HADD2.F32 R20, -RZ, R20.H0_H0 ;  /* 0x20000014ff147230 */ /* 0x000fe20000004100 */
        /* <DEDUP_REMOVED lines=8> */
[----:B-1----:R-:W-:Y:S01]  /*4ba0*/  F2FP.F16.E4M3.UNPACK_B R15, R15 ;  /* 0x0000000fff0f723e */ /* 0x002fe200020006ff */
[----:B------:R-:W-:Y:S01]  /*4bb0*/  HADD2.F32 R38, -RZ, R13.H0_H0 ;  /* 0x2000000dff267230 */ /* 0x000fe20000004100 */
[----:B--2---:R-:W-:-:S03]  /*4bc0*/  F2FP.F16.E4M3.UNPACK_B R21, R21 ;  /* 0x00000015ff15723e */ /* 0x004fc600020006ff */
[----:B------:R-:W-:Y:S01]  /*4bd0*/  HADD2.F32 R40, -RZ, R15.H0_H0 ;  /* 0x2000000fff287230 */ /* 0x000fe20000004100 */
[----:B---3--:R-:W-:Y:S01]  /*4be0*/  F2FP.F16.E4M3.UNPACK_B R25, R25 ;  /* 0x00000019ff19723e */ /* 0x008fe200020006ff */
[----:B------:R-:W-:Y:S01]  /*4bf0*/  HADD2.F32 R42, -RZ, R21.H0_H0 ;  /* 0x20000015ff2a7230 */ /* 0x000fe20000004100 */
[----:B----4-:R-:W-:-:S03]  /*4c00*/  F2FP.F16.E4M3.UNPACK_B R29, R29 ;  /* 0x0000001dff1d723e */ /* 0x010fc600020006ff */
[----:B------:R-:W-:Y:S01]  /*4c10*/  HADD2.F32 R44, -RZ, R25.H0_H0 ;  /* 0x20000019ff2c7230 */ /* 0x000fe20000004100 */
[----:B------:R-:W-:Y:S01]  /*4c20*/  F2FP.F16.E4M3.UNPACK_B R33, R33 ;  /* 0x00000021ff21723e */ /* 0x000fe200020006ff */
[----:B------:R-:W-:-:S04]  /*4c30*/  HADD2.F32 R48, -RZ, R29.H0_H0 ;  /* 0x2000001dff307230 */ /* 0x000fc80000004100 */
[----:B------:R-:W-:-:S07]  /*4c40*/  HADD2.F32 R46, -RZ, R33.H0_H0 ;  /* 0x20000021ff2e7230 */ /* 0x000fce0000004100 */
.L_x_55:
[----:B------:R-:W-:Y:S05]  /*4c50*/  BSYNC B1 ;  /* 0x0000000000017941 */ /* 0x000fea0003800000 */
.L_x_54:
[----:B------:R-:W-:Y:S01]  /*4c60*/  @!PT LDS RZ, [RZ] ;  /* 0x00000000fffff984 */ /* 0x000fe20000000800 */
[----:B------:R-:W-:Y:S01]  /*4c70*/  @!PT LDS RZ, [RZ] ;  /* 0x00000000fffff984 */ /* 0x000fe20000000800 */
[----:B------:R-:W-:Y:S01]  /*4c80*/  @!PT LDS RZ, [RZ] ;  /* 0x00000000fffff984 */ /* 0x000fe20000000800 */
[----:B------:R-:W-:Y:S01]  /*4c90*/  @!PT LDS RZ, [RZ] ;  /* 0x00000000fffff984 */ /* 0x000fe20000000800 */
[----:B------:R2:W-:Y:S06]  /*4ca0*/  MEMBAR.ALL.CTA ;  /* 0x0000000000007992 */ /* 0x0005ec0000008000 */
[----:B--2---:R-:W2:Y:S01]  /*4cb0*/  FENCE.VIEW.ASYNC.S ;  /* 0x00000000000073c6 */ /* 0x004ea20000000000 */
[----:B------:R-:W-:Y:S05]  /*4cc0*/  @!P1 BRA `(.L_x_56) ;  /* 0x0000000000049947 */ /* 0x000fea0003800000 */
[----:B------:R-:W-:Y:S01]  /*4cd0*/  BPT.TRAP 0x1 ;  /* 0x000000040000795c */ /* 0x000fe20000300000 */
.L_x_56:
[----:B------:R-:W3:Y:S01]  /*4ce0*/  S2R R52, SR_CgaCtaId ;  /* 0x0000000000347919 */ /* 0x000ee20000008800 */
[----:B-1----:R-:W-:Y:S02]  /*4cf0*/  VIADD R3, R50, 0x80 ;  /* 0x0000008032037836 */ /* 0x002fe40000000000 */
[----:B------:R-:W-:-:S05]  /*4d00*/  VIADD R132, R132, 0x1 ;  /* 0x0000000184847836 */ /* 0x000fca0000000000 */
[----:B------:R-:W-:-:S04]  /*4d10*/  ISETP.NE.AND P1, PT, R132, 0x4, PT ;  /* 0x000000048400780c */ /* 0x000fc80003f25270 */
[----:B------:R-:W-:Y:S02]  /*4d20*/  SEL R50, RZ, 0x1, P1 ;  /* 0x00000001ff327807 */ /* 0x000fe40000800000 */
[----:B------:R-:W-:Y:S02]  /*4d30*/  SEL R132, R132, RZ, P1 ;  /* 0x000000ff84847207 */ /* 0x000fe40000800000 */
[----:B------:R-:W-:Y:S02]  /*4d40*/  LOP3.LUT R133, R133, R50, RZ, 0x3c, !PT ;  /* 0x0000003285857212 */ /* 0x000fe400078e3cff */
[----:B---3--:R-:W-:-:S04]  /*4d50*/  PRMT R3, R52, 0x654, R3 ;  /* 0x0000065434037816 */ /* 0x008fc80000000003 */
[----:B--2---:R1:W-:Y:S03]  /*4d60*/  SYNCS.ARRIVE.TRANS64.RED.A1T0 RZ, [R3+URZ], RZ ;  /* 0x000000ff03ff79a7 */ /* 0x0043e6000810043f */
.L_x_50:
[----:B------:R-:W-:Y:S05]  /*4d70*/  BSYNC B0 ;  /* 0x0000000000007941 */ /* 0x000fea0003800000 */
.L_x_49:
[----:B------:R-:W-:Y:S01]  /*4d80*/  ULDC.64 UR4, c[0x0][0x688] ;  /* 0x0001a20000047ab9 */ /* 0x000fe20000000a00 */
[C-C-:B-----5:R-:W-:Y:S01]  /*4d90*/  FFMA R50, R93.reuse, R165, R4.reuse ;  /* 0x000000a55d327223 */ /* 0x160fe20000000004 */
[----:B------:R-:W-:Y:S01]  /*4da0*/  ISETP.NE.U32.AND P1, PT, RZ, UR4, PT ;  /* 0x00000004ff007c0c */ /* 0x000fe2000bf25070 */
[C---:B------:R-:W-:Y:S01]  /*4db0*/  FFMA R166, R93.reuse, R166, R4 ;  /* 0x000000a65da67223 */ /* 0x040fe20000000004 */
[C-C-:B------:R-:W-:Y:S01]  /*4dc0*/  FFMA R52, R93.reuse, R163, R30.reuse ;  /* 0x000000a35d347223 */ /* 0x140fe2000000001e */
[C---:B------:R-:W-:Y:S01]  /*4dd0*/  FFMA R164, R93.reuse, R164, R30 ;  /* 0x000000a45da47223 */ /* 0x040fe2000000001e */
[----:B------:R-:W-:Y:S01]  /*4de0*/  ISETP.NE.AND.EX P2, PT, RZ, UR5, PT, P1 ;  /* 0x00000005ff007c0c */ /* 0x000fe2000bf45310 */
[C-C-:B------:R-:W-:Y:S01]  /*4df0*/  FFMA R54, R93.reuse, R161, R4.reuse ;  /* 0x000000a15d367223 */ /* 0x140fe20000000004 */
[C---:B------:R-:W-:Y:S01]  /*4e00*/  FFMA R162, R93.reuse, R162, R4 ;  /* 0x000000a25da27223 */ /* 0x040fe20000000004 */
        /* <DEDUP_REMOVED lines=9> */
[----:B------:R-:W-:Y:S01]  /*4ea0*/  FFMA R152, R93, R152, R30 ;  /* 0x000000985d987223 */ /* 0x000fe2000000001e */
[-C--:B------:R-:W-:Y:S01]  /*4eb0*/  FMUL R7, R6, R127.reuse ;  /* 0x0000007f06077220 */ /* 0x080fe20000400000 */
        /* <DEDUP_REMOVED lines=14> */
[----:B------:R-:W-:Y:S01]  /*4fa0*/  FMUL R45, R46, R127 ;  /* 0x0000007f2e2d7220 */ /* 0x000fe20000400000 */
[----:B------:R-:W-:Y:S01]  /*4fb0*/  BSSY B0, `(.L_x_57) ;  /* 0x0000042000007945 */ /* 0x000fe20003800000 */
[----:B------:R-:W-:Y:S01]  /*4fc0*/  P2R R63, PR, RZ, 0x4 ;  /* 0x00000004ff3f7803 */ /* 0x000fe20000000000 */
        /* <DEDUP_REMOVED lines=16> */
[----:B------:R-:W-:Y:S06]  /*50d0*/  @!P2 BRA `(.L_x_58) ;  /* 0x0000000000b4a947 */ /* 0x000fec0003800000 */
[----:B------:R-:W-:Y:S01]  /*50e0*/  ISETP.GE.AND P2, PT, R88, 0x1, PT ;  /* 0x000000015800780c */ /* 0x000fe20003f46270 */
[----:B------:R-:W-:Y:S02]  /*50f0*/  ULDC UR4, c[0x0][0x690] ;  /* 0x0001a40000047ab9 */ /* 0x000fe40000000800 */
[----:B-1----:R-:W-:Y:S01]  /*5100*/  IMAD.U32 R3, RZ, RZ, UR4 ;  /* 0x00000004ff037e24 */ /* 0x002fe2000f8e00ff */
[C---:B------:R-:W-:Y:S02]  /*5110*/  ISETP.LT.OR P1, PT, R89.reuse, 0x1, !P2 ;  /* 0x000000015900780c */ /* 0x040fe40005721670 */
[----:B------:R-:W-:-:S11]  /*5120*/  ISETP.LT.OR P2, PT, R89, 0x9, !P2 ;  /* 0x000000095900780c */ /* 0x000fd60005741670 */
[----:B------:R-:W1:Y:S02]  /*5130*/  @!P1 LDC R5, c[0x0][0x690] ;  /* 0x0001a400ff059b82 */ /* 0x000e640000000800 */
[----:B-1----:R-:W-:Y:S02]  /*5140*/  @!P1 FMNMX.NAN R3, |R61|, R5, !PT ;  /* 0x000000053d039209 */ /* 0x002fe40007820200 */
[----:B------:R-:W-:-:S04]  /*5150*/  ISETP.GE.AND P1, PT, R88, 0x2, PT ;  /* 0x000000025800780c */ /* 0x000fc80003f26270 */
[C---:B------:R-:W-:Y:S02]  /*5160*/  ISETP.LT.OR P3, PT, R89.reuse, 0x1, !P1 ;  /* 0x000000015900780c */ /* 0x040fe40004f61670 */
[----:B------:R-:W-:-:S11]  /*5170*/  ISETP.LT.OR P1, PT, R89, 0x9, !P1 ;  /* 0x000000095900780c */ /* 0x000fd60004f21670 */
[----:B------:R-:W-:-:S04]  /*5180*/  @!P3 FMNMX.NAN R3, |R166|, R3, !PT ;  /* 0x00000003a603b209 */ /* 0x000fc80007820200 */
[----:B------:R-:W-:Y:S02]  /*5190*/  @!P2 FMNMX.NAN R3, |R65|, R3, !PT ;  /* 0x000000034103a209 */ /* 0x000fe40007820200 */
[----:B------:R-:W-:Y:S02]  /*51a0*/  ISETP.GE.AND P2, PT, R88, 0x9, PT ;  /* 0x000000095800780c */ /* 0x000fe40003f46270 */
[----:B------:R-:W-:Y:S02]  /*51b0*/  @!P1 FMNMX.NAN R3, |R164|, R3, !PT ;  /* 0x00000003a4039209 */ /* 0x000fe40007820200 */
[C---:B------:R-:W-:Y:S02]  /*51c0*/  ISETP.LT.OR P1, PT, R89.reuse, 0x1, !P2 ;  /* 0x000000015900780c */ /* 0x040fe40005721670 */
[----:B------:R-:W-:-:S11]  /*51d0*/  ISETP.LT.OR P2, PT, R89, 0x9, !P2 ;  /* 0x000000095900780c */ /* 0x000fd60005741670 */
[----:B------:R-:W-:Y:S02]  /*51e0*/  @!P1 FMNMX.NAN R3, |R66|, R3, !PT ;  /* 0x0000000342039209 */ /* 0x000fe40007820200 */
        /* <DEDUP_REMOVED lines=24> */
[----:B------:R-:W-:Y:S01]  /*5370*/  @!P2 FMNMX.NAN R3, |R64|, R3, !PT ;  /* 0x000000034003a209 */ /* 0x000fe20007820200 */
[----:B------:R-:W-:Y:S06]  /*5380*/  @P1 BRA `(.L_x_59) ;  /* 0x0000000000101947 */ /* 0x000fec0003800000 */
[----:B------:R-:W-:Y:S01]  /*5390*/  FMNMX.NAN R3, |R152|, R3, !PT ;  /* 0x0000000398037209 */ /* 0x000fe20007820200 */
[----:B------:R-:W-:Y:S06]  /*53a0*/  BRA `(.L_x_59) ;  /* 0x0000000000087947 */ /* 0x000fec0003800000 */
.L_x_58:
[----:B------:R-:W-:Y:S02]  /*53b0*/  ULDC UR4, c[0x0][0x690] ;  /* 0x0001a40000047ab9 */ /* 0x000fe40000000800 */
[----:B-1----:R-:W-:-:S07]  /*53c0*/  IMAD.U32 R3, RZ, RZ, UR4 ;  /* 0x00000004ff037e24 */ /* 0x002fce000f8e00ff */
.L_x_59:
[----:B------:R-:W-:Y:S05]  /*53d0*/  BSYNC B0 ;  /* 0x0000000000007941 */ /* 0x000fea0003800000 */
.L_x_57:
[----:B------:R-:W-:Y:S01]  /*53e0*/  ULDC.64 UR4, c[0x0][0x888] ;  /* 0x0002220000047ab9 */ /* 0x000fe20000000a00 */
[-C--:B------:R-:W-:Y:S01]  /*53f0*/  FMUL R5, R65, R90.reuse ;  /* 0x0000005a41057220 */ /* 0x080fe20000400000 */
[----:B------:R-:W-:Y:S01]  /*5400*/  ISETP.NE.U32.AND P6, PT, RZ, UR4, PT ;  /* 0x00000004ff007c0c */ /* 0x000fe2000bfc5070 */
[-C--:B------:R-:W-:Y:S01]  /*5410*/  FMUL R50, R164, R90.reuse ;  /* 0x0000005aa4327220 */ /* 0x080fe20000400000 */
[-C--:B------:R-:W-:Y:S01]  /*5420*/  FMUL R47, R67, R90.reuse ;  /* 0x0000005a432f7220 */ /* 0x080fe20000400000 */
[-C--:B------:R-:W-:Y:S01]  /*5430*/  FMUL R52, R160, R90.reuse ;  /* 0x0000005aa0347220 */ /* 0x080fe20000400000 */
[----:B------:R-:W-:Y:S01]  /*5440*/  ISETP.NE.AND.EX P6, PT, RZ, UR5, PT, P6 ;  /* 0x00000005ff007c0c */ /* 0x000fe2000bfc5360 */
[-C--:B------:R-:W-:Y:S01]  /*5450*/  FMUL R49, R60, R90.reuse ;  /* 0x0000005a3c317220 */ /* 0x080fe20000400000 */
[-C--:B------:R-:W-:Y:S01]  /*5460*/  FMUL R54, R156, R90.reuse ;  /* 0x0000005a9c367220 */ /* 0x080fe20000400000 */
[-C--:B------:R-:W-:Y:S01]  /*5470*/  FMUL R51, R64, R90.reuse ;  /* 0x0000005a40337220 */ /* 0x080fe20000400000 */
[-C--:B------:R-:W-:Y:S01]  /*5480*/  FMUL R56, R152, R90.reuse ;  /* 0x0000005a98387220 */ /* 0x080fe20000400000 */
[----:B------:R-:W-:Y:S01]  /*5490*/  F2FP.SATFINITE.E4M3.F32.PACK_AB_MERGE_C R53, R50, R5, RZ ;  /* 0x000000053235723e */ /* 0x000fe200048070ff */
[-C--:B------:R-:W-:Y:S01]  /*54a0*/  FMUL R5, R61, R90.reuse ;  /* 0x0000005a3d057220 */ /* 0x080fe20000400000 */
[----:B------:R-:W-:Y:S01]  /*54b0*/  F2FP.SATFINITE.E4M3.F32.PACK_AB_MERGE_C R55, R52, R47, RZ ;  /* 0x0000002f3437723e */ /* 0x000fe200048070ff */
[-C--:B------:R-:W-:Y:S01]  /*54c0*/  FMUL R50, R166, R90.reuse ;  /* 0x0000005aa6327220 */ /* 0x080fe20000400000 */
[----:B------:R-:W-:Y:S01]  /*54d0*/  F2FP.SATFINITE.E4M3.F32.PACK_AB_MERGE_C R57, R54, R49, RZ ;  /* 0x000000313639723e */ /* 0x000fe200048070ff */
[-C--:B------:R-:W-:Y:S01]  /*54e0*/  FMUL R47, R66, R90.reuse ;  /* 0x0000005a422f7220 */ /* 0x080fe20000400000 */
[----:B------:R-:W-:Y:S01]  /*54f0*/  F2FP.SATFINITE.E4M3.F32.PACK_AB_MERGE_C R58, R56, R51, RZ ;  /* 0x00000033383a723e */ /* 0x000fe200048070ff */
[-C--:B------:R-:W-:Y:S01]  /*5500*/  FMUL R52, R162, R90.reuse ;  /* 0x0000005aa2347220 */ /* 0x080fe20000400000 */
[-C--:B------:R-:W-:Y:S01]  /*5510*/  FMUL R49, R68, R90.reuse ;  /* 0x0000005a44317220 */ /* 0x080fe20000400000 */
[-C--:B------:R-:W-:Y:S01]  /*5520*/  FMUL R54, R158, R90.reuse ;  /* 0x0000005a9e367220 */ /* 0x080fe20000400000 */
[-C--:B------:R-:W-:Y:S01]  /*5530*/  FMUL R51, R62, R90.reuse ;  /* 0x0000005a3e337220 */ /* 0x080fe20000400000 */
[----:B------:R-:W-:Y:S01]  /*5540*/  FMUL R56, R154, R90 ;  /* 0x0000005a9a387220 */ /* 0x000fe20000400000 */
[----:B------:R-:W-:Y:S01]  /*5550*/  BSSY B0, `(.L_x_60) ;  /* 0x0000045000007945 */ /* 0x000fe20003800000 */
[----:B------:R-:W-:-:S02]  /*5560*/  F2FP.SATFINITE.E4M3.F32.PACK_AB_MERGE_C R70, R50, R5, R53 ;  /* 0x000000053246723e */ /* 0x000fc40004807035 */
[----:B------:R-:W-:Y:S02]  /*5570*/  F2FP.SATFINITE.E4M3.F32.PACK_AB_MERGE_C R72, R52, R47, R55 ;  /* 0x0000002f3448723e */ /* 0x000fe40004807037 */
[----:B------:R-:W-:Y:S02]  /*5580*/  F2FP.SATFINITE.E4M3.F32.PACK_AB_MERGE_C R74, R54, R49, R57 ;  /* 0x00000031364a723e */ /* 0x000fe40004807039 */
[----:B------:R-:W-:Y:S02]  /*5590*/  F2FP.SATFINITE.E4M3.F32.PACK_AB_MERGE_C R76, R56, R51, R58 ;  /* 0x00000033384c723e */ /* 0x000fe4000480703a */
[----:B------:R-:W-:Y:S02]  /*55a0*/  FMNMX.NAN R56, RZ, R61, !PT ;  /* 0x0000003dff387209 */ /* 0x000fe40007820000 */
[----:B------:R-:W-:Y:S02]  /*55b0*/  FMNMX.NAN R166, RZ, R166, !PT ;  /* 0x000000a6ffa67209 */ /* 0x000fe40007820000 */
[----:B------:R-:W-:-:S02]  /*55c0*/  FMNMX.NAN R50, RZ, R65, !PT ;  /* 0x00000041ff327209 */ /* 0x000fc40007820000 */
[----:B------:R-:W-:Y:S02]  /*55d0*/  FMNMX.NAN R164, RZ, R164, !PT ;  /* 0x000000a4ffa47209 */ /* 0x000fe40007820000 */
[----:B------:R-:W-:Y:S02]  /*55e0*/  FMNMX.NAN R66, RZ, R66, !PT ;  /* 0x00000042ff427209 */ /* 0x000fe40007820000 */
[----:B------:R-:W-:Y:S02]  /*55f0*/  FMNMX.NAN R162, RZ, R162, !PT ;  /* 0x000000a2ffa27209 */ /* 0x000fe40007820000 */
        /* <DEDUP_REMOVED lines=9> */
[----:B------:R-:W-:Y:S01]  /*5690*/  FMNMX.NAN R58, RZ, R152, !PT ;  /* 0x00000098ff3a7209 */ /* 0x000fe20007820000 */
[----:B------:R-:W-:Y:S06]  /*56a0*/  @!P6 BRA `(.L_x_61) ;  /* 0x0000000000b4e947 */ /* 0x000fec0003800000 */
[----:B------:R-:W-:Y:S01]  /*56b0*/  ISETP.GE.AND P1, PT, R88, 0x1, PT ;  /* 0x000000015800780c */ /* 0x000fe20003f26270 */
[----:B------:R-:W-:Y:S02]  /*56c0*/  ULDC UR4, c[0x0][0x890] ;  /* 0x0002240000047ab9 */ /* 0x000fe40000000800 */
[----:B------:R-:W-:Y:S01]  /*56d0*/  IMAD.U32 R5, RZ, RZ, UR4 ;  /* 0x00000004ff057e24 */ /* 0x000fe2000f8e00ff */
        /* <DEDUP_REMOVED lines=42> */
.L_x_61:
[----:B------:R-:W-:Y:S02]  /*5980*/  ULDC UR4, c[0x0][0x890] ;  /* 0x0002240000047ab9 */ /* 0x000fe40000000800 */
[----:B------:R-:W-:-:S07]  /*5990*/  IMAD.U32 R5, RZ, RZ, UR4 ;  /* 0x00000004ff057e24 */ /* 0x000fce000f8e00ff */
.L_x_62:
[----:B------:R-:W-:Y:S05]  /*59a0*/  BSYNC B0 ;  /* 0x0000000000007941 */ /* 0x000fea0003800000 */
.L_x_60:
[----:B------:R-:W-:Y:S01]  /*59b0*/  ISETP.GT.U32.AND P1, PT, R126, 0x3e, PT ;  /* 0x0000003e7e00780c */ /* 0x000fe20003f24070 */
        /* <DEDUP_REMOVED lines=8> */
[----:B------:R-:W-:Y:S01]  /*5a40*/  F2FP.SATFINITE.E4M3.F32.PACK_AB_MERGE_C R57, R50, R47, RZ ;  /* 0x0000002f3239723e */ /* 0x000fe200048070ff */
[----:B------:R-:W-:Y:S01]  /*5a50*/  FMUL R47, R56, R91 ;  /* 0x0000005b382f7220 */ /* 0x000fe20000400000 */
[----:B------:R-:W-:Y:S01]  /*5a60*/  F2FP.SATFINITE.E4M3.F32.PACK_AB_MERGE_C R60, R52, R49, RZ ;  /* 0x00000031343c723e */ /* 0x000fe200048070ff */
[----:B------:R-:W-:Y:S01]  /*5a70*/  FMUL R50, R166, R91 ;  /* 0x0000005ba6327220 */ /* 0x000fe20000400000 */
[----:B------:R-:W-:Y:S01]  /*5a80*/  F2FP.SATFINITE.E4M3.F32.PACK_AB_MERGE_C R61, R54, R51, RZ ;  /* 0x00000033363d723e */ /* 0x000fe200048070ff */
[-C--:B------:R-:W-:Y:S01]  /*5a90*/  FMUL R49, R66, R91.reuse ;  /* 0x0000005b42317220 */ /* 0x080fe20000400000 */
[-C--:B------:R-:W-:Y:S01]  /*5aa0*/  FMUL R52, R162, R91.reuse ;  /* 0x0000005ba2347220 */ /* 0x080fe20000400000 */
[-C--:B------:R-:W-:Y:S01]  /*5ab0*/  FMUL R51, R68, R91.reuse ;  /* 0x0000005b44337220 */ /* 0x080fe20000400000 */
[-C--:B------:R-:W-:Y:S01]  /*5ac0*/  FMUL R54, R158, R91.reuse ;  /* 0x0000005b9e367220 */ /* 0x080fe20000400000 */
[-C--:B------:R-:W-:Y:S01]  /*5ad0*/  FMUL R53, R62, R91.reuse ;  /* 0x0000005b3e357220 */ /* 0x080fe20000400000 */
[----:B------:R-:W-:Y:S01]  /*5ae0*/  FMUL R56, R154, R91 ;  /* 0x0000005b9a387220 */ /* 0x000fe20000400000 */
[----:B------:R-:W-:-:S02]  /*5af0*/  F2FP.SATFINITE.E4M3.F32.PACK_AB_MERGE_C R55, R58, R55, RZ ;  /* 0x000000373a37723e */ /* 0x000fc400048070ff */
[----:B------:R-:W-:Y:S02]  /*5b00*/  F2FP.SATFINITE.E4M3.F32.PACK_AB_MERGE_C R64, R50, R47, R57 ;  /* 0x0000002f3240723e */ /* 0x000fe40004807039 */
[----:B------:R-:W-:Y:S02]  /*5b10*/  F2FP.SATFINITE.E4M3.F32.PACK_AB_MERGE_C R66, R52, R49, R60 ;  /* 0x000000313442723e */ /* 0x000fe4000480703c */
[----:B------:R-:W-:Y:S02]  /*5b20*/  F2FP.SATFINITE.E4M3.F32.PACK_AB_MERGE_C R68, R54, R51, R61 ;  /* 0x000000333644723e */ /* 0x000fe4000480703d */
[----:B------:R-:W-:Y:S01]  /*5b30*/  F2FP.SATFINITE.E4M3.F32.PACK_AB_MERGE_C R78, R56, R53, R55 ;  /* 0x00000035384e723e */ /* 0x000fe20004807037 */
[----:B------:R-:W-:Y:S06]  /*5b40*/  @P1 BRA `(.L_x_63) ;  /* 0x0000000000041947 */ /* 0x000fec0003800000 */
[----:B------:R-:W-:-:S04]  /*5b50*/  DEPBAR.LE SB0, 0x1 ;  /* 0x000080400000791a */ /* 0x000fc80000000000 */
.L_x_63:
[----:B------:R-:W-:Y:S05]  /*5b60*/  WARPSYNC.ALL ;  /* 0x0000000000007948 */ /* 0x000fea0003800000 */
[C---:B------:R-:W-:Y:S01]  /*5b70*/  IMAD.SHL.U32 R50, R18.reuse, 0x100, RZ ;  /* 0x0000010012327824 */ /* 0x040fe200078e00ff */
[----:B------:R-:W-:Y:S01]  /*5b80*/  BAR.SYNC.DEFER_BLOCKING 0x1, 0x100 ;  /* 0x0044000000007b1d */ /* 0x000fe20000010000 */
[C---:B------:R-:W-:Y:S01]  /*5b90*/  IMAD.SHL.U32 R49, R18.reuse, 0x20, RZ ;  /* 0x0000002012317824 */ /* 0x040fe200078e00ff */
[----:B------:R-:W-:Y:S01]  /*5ba0*/  LOP3.LUT P2, RZ, R18, 0x20, RZ, 0xc0, !PT ;  /* 0x0000002012ff7812 */ /* 0x000fe2000784c0ff */
[----:B------:R-:W-:Y:S01]  /*5bb0*/  IMAD.MOV.U32 R47, RZ, RZ, 0x90 ;  /* 0x00000090ff2f7424 */ /* 0x000fe200078e00ff */
[----:B------:R-:W-:-:S02]  /*5bc0*/  LOP3.LUT R50, R27, 0x300, R50, 0xf8, !PT ;  /* 0x000003001b327812 */ /* 0x000fc400078ef832 */
[--C-:B------:R-:W-:Y:S01]  /*5bd0*/  SHF.R.U32.HI R52, RZ, 0x10, R64.reuse ;  /* 0x00000010ff347819 */ /* 0x100fe20000011640 */
[----:B------:R-:W-:Y:S01]  /*5be0*/  ULDC.U8 UR4, c[0x0][0x800] ;  /* 0x0002000000047ab9 */ /* 0x000fe20000000000 */
[----:B------:R-:W-:Y:S02]  /*5bf0*/  LOP3.LUT R27, R50, 0x60, R49, 0x78, !PT ;  /* 0x00000060321b7812 */ /* 0x000fe400078e7831 */
[----:B------:R-:W-:Y:S02]  /*5c00*/  SEL R47, R47, 0x70, !P2 ;  /* 0x000000702f2f7807 */ /* 0x000fe40005000000 */
[----:B------:R-:W-:Y:S02]  /*5c10*/  LOP3.LUT R27, R27, R26, RZ, 0xfc, !PT ;  /* 0x0000001a1b1b7212 */ /* 0x000fe400078efcff */
[--C-:B------:R-:W-:Y:S02]  /*5c20*/  SHF.R.U32.HI R50, RZ, 0x8, R64.reuse ;  /* 0x00000008ff327819 */ /* 0x100fe40000011640 */
[----:B------:R-:W-:Y:S01]  /*5c30*/  SHF.R.U32.HI R54, RZ, 0x18, R64 ;  /* 0x00000018ff367819 */ /* 0x000fe20000011640 */
[----:B------:R-:W-:Y:S01]  /*5c40*/  VIADD R26, R27, UR53 ;  /* 0x000000351b1a7c36 */ /* 0x000fe20008000000 */
[----:B------:R-:W-:-:S02]  /*5c50*/  SHF.R.U32.HI R56, RZ, 0x8, R66 ;  /* 0x00000008ff387819 */ /* 0x000fc40000011642 */
[--C-:B------:R-:W-:Y:S01]  /*5c60*/  SHF.R.U32.HI R58, RZ, 0x10, R66.reuse ;  /* 0x00000010ff3a7819 */ /* 0x100fe20000011642 */
[----:B------:R-:W-:Y:S01]  /*5c70*/  IMAD.IADD R49, R26, 0x1, R47 ;  /* 0x000000011a317824 */ /* 0x000fe200078e022f */
[----:B------:R-:W-:Y:S01]  /*5c80*/  SHF.R.U32.HI R60, RZ, 0x18, R66 ;  /* 0x00000018ff3c7819 */ /* 0x000fe20000011642 */
[----:B------:R1:W-:Y:S01]  /*5c90*/  STS.U8 [R27+UR53+0x4400], R64 ;  /* 0x004400401b007988 */ /* 0x0003e20008000035 */
[--C-:B------:R-:W-:Y:S02]  /*5ca0*/  SHF.R.U32.HI R62, RZ, 0x8, R68.reuse ;  /* 0x00000008ff3e7819 */ /* 0x100fe40000011644 */
[----:B------:R-:W-:Y:S01]  /*5cb0*/  ISETP.NE.AND P3, PT, RZ, UR4, PT ;  /* 0x00000004ff007c0c */ /* 0x000fe2000bf65270 */
[----:B------:R2:W-:Y:S03]  /*5cc0*/  STS.U8 [R49+0x4400], R50 ;  /* 0x0044003231007388 */ /* 0x0005e60000000000 */
[----:B------:R-:W-:Y:S01]  /*5cd0*/  P2R R65, PR, RZ, 0x8 ;  /* 0x00000008ff417803 */ /* 0x000fe20000000000 */
[----:B------:R3:W-:Y:S01]  /*5ce0*/  STS.U8 [R27+UR53+0x4408], R52 ;  /* 0x004408341b007988 */ /* 0x0007e20008000035 */
[----:B-1----:R-:W-:-:S03]  /*5cf0*/  SHF.R.U32.HI R64, RZ, 0x10, R68 ;  /* 0x00000010ff407819 */ /* 0x002fc60000011644 */
[----:B------:R1:W-:Y:S01]  /*5d00*/  STS.U8 [R49+0x4408], R54 ;  /* 0x0044083631007388 */ /* 0x0003e20000000000 */
[----:B--2---:R-:W-:-:S03]  /*5d10*/  SHF.R.U32.HI R50, RZ, 0x18, R68 ;  /* 0x00000018ff327819 */ /* 0x004fc60000011644 */
[----:B------:R-:W-:Y:S01]  /*5d20*/  STS.U8 [R27+UR53+0x4800], R66 ;  /* 0x004800421b007988 */ /* 0x000fe20008000035 */
[----:B---3--:R-:W-:-:S03]  /*5d30*/  SHF.R.U32.HI R52, RZ, 0x8, R78 ;  /* 0x00000008ff347819 */ /* 0x008fc6000001164e */
[----:B------:R2:W-:Y:S01]  /*5d40*/  STS.U8 [R49+0x4800], R56 ;  /* 0x0048003831007388 */ /* 0x0005e20000000000 */
[----:B-1----:R-:W-:-:S03]  /*5d50*/  SHF.R.U32.HI R54, RZ, 0x10, R78 ;  /* 0x00000010ff367819 */ /* 0x002fc6000001164e */
[----:B------:R1:W-:Y:S04]  /*5d60*/  STS.U8 [R27+UR53+0x4808], R58 ;  /* 0x0048083a1b007988 */ /* 0x0003e80008000035 */
[----:B------:R1:W-:Y:S01]  /*5d70*/  STS.U8 [R49+0x4808], R60 ;  /* 0x0048083c31007388 */ /* 0x0003e20000000000 */
[----:B--2---:R-:W-:-:S03]  /*5d80*/  SHF.R.U32.HI R56, RZ, 0x18, R78 ;  /* 0x00000018ff387819 */ /* 0x004fc6000001164e */
[----:B------:R1:W-:Y:S04]  /*5d90*/  STS.U8 [R27+UR53+0x4c00], R68 ;  /* 0x004c00441b007988 */ /* 0x0003e80008000035 */
[----:B------:R1:W-:Y:S04]  /*5da0*/  STS.U8 [R49+0x4c00], R62 ;  /* 0x004c003e31007388 */ /* 0x0003e80000000000 */
[----:B------:R1:W-:Y:S04]  /*5db0*/  STS.U8 [R27+UR53+0x4c08], R64 ;  /* 0x004c08401b007988 */ /* 0x0003e80008000035 */
[----:B------:R1:W-:Y:S04]  /*5dc0*/  STS.U8 [R49+0x4c08], R50 ;  /* 0x004c083231007388 */ /* 0x0003e80000000000 */
[----:B------:R1:W-:Y:S04]  /*5dd0*/  STS.U8 [R27+UR53+0x5000], R78 ;  /* 0x0050004e1b007988 */ /* 0x0003e80008000035 */
[----:B------:R1:W-:Y:S04]  /*5de0*/  STS.U8 [R49+0x5000], R52 ;  /* 0x0050003431007388 */ /* 0x0003e80000000000 */
[----:B------:R1:W-:Y:S04]  /*5df0*/  STS.U8 [R27+UR53+0x5008], R54 ;  /* 0x005008361b007988 */ /* 0x0003e80008000035 */
[----:B------:R1:W-:Y:S01]  /*5e00*/  STS.U8 [R49+0x5008], R56 ;  /* 0x0050083831007388 */ /* 0x0003e20000000000 */
[----:B------:R-:W-:Y:S05]  /*5e10*/  @P3 BRA `(.L_x_64) ;  /* 0x0000000000703947 */ /* 0x000fea0003800000 */
[--C-:B-1----:R-:W-:Y:S01]  /*5e20*/  SHF.R.U32.HI R50, RZ, 0x8, R70.reuse ;  /* 0x00000008ff327819 */ /* 0x102fe20000011646 */
[----:B------:R-:W-:Y:S01]  /*5e30*/  STS.U8 [R27+UR53+0x6400], R70 ;  /* 0x006400461b007988 */ /* 0x000fe20008000035 */
[--C-:B------:R-:W-:Y:S02]  /*5e40*/  SHF.R.U32.HI R52, RZ, 0x10, R70.reuse ;  /* 0x00000010ff347819 */ /* 0x100fe40000011646 */
[----:B------:R-:W-:Y:S01]  /*5e50*/  SHF.R.U32.HI R54, RZ, 0x18, R70 ;  /* 0x00000018ff367819 */ /* 0x000fe20000011646 */
[----:B------:R1:W-:Y:S01]  /*5e60*/  STS.U8 [R49+0x6400], R50 ;  /* 0x0064003231007388 */ /* 0x0003e20000000000 */
[--C-:B------:R-:W-:Y:S02]  /*5e70*/  SHF.R.U32.HI R56, RZ, 0x8, R72.reuse ;  /* 0x00000008ff387819 */ /* 0x100fe40000011648 */
[--C-:B------:R-:W-:Y:S01]  /*5e80*/  SHF.R.U32.HI R58, RZ, 0x10, R72.reuse ;  /* 0x00000010ff3a7819 */ /* 0x100fe20000011648 */
[----:B------:R2:W-:Y:S01]  /*5e90*/  STS.U8 [R27+UR53+0x6408], R52 ;  /* 0x006408341b007988 */ /* 0x0005e20008000035 */
[----:B------:R-:W-:-:S02]  /*5ea0*/  SHF.R.U32.HI R60, RZ, 0x18, R72 ;  /* 0x00000018ff3c7819 */ /* 0x000fc40000011648 */
[--C-:B------:R-:W-:Y:S01]  /*5eb0*/  SHF.R.U32.HI R62, RZ, 0x8, R74.reuse ;  /* 0x00000008ff3e7819 */ /* 0x100fe2000001164a */
[----:B------:R3:W-:Y:S01]  /*5ec0*/  STS.U8 [R49+0x6408], R54 ;  /* 0x0064083631007388 */ /* 0x0007e20000000000 */
[--C-:B------:R-:W-:Y:S02]  /*5ed0*/  SHF.R.U32.HI R64, RZ, 0x10, R74.reuse ;  /* 0x00000010ff407819 */ /* 0x100fe4000001164a */
[----:B-1----:R-:W-:Y:S01]  /*5ee0*/  SHF.R.U32.HI R50, RZ, 0x18, R74 ;  /* 0x00000018ff327819 */ /* 0x002fe2000001164a */
[----:B------:R-:W-:Y:S01]  /*5ef0*/  STS.U8 [R27+UR53+0x6800], R72 ;  /* 0x006800481b007988 */ /* 0x000fe20008000035 */
[----:B--2---:R-:W-:-:S03]  /*5f00*/  SHF.R.U32.HI R52, RZ, 0x8, R76 ;  /* 0x00000008ff347819 */ /* 0x004fc6000001164c */
[----:B------:R1:W-:Y:S01]  /*5f10*/  STS.U8 [R49+0x6800], R56 ;  /* 0x0068003831007388 */ /* 0x0003e20000000000 */
[----:B---3--:R-:W-:-:S03]  /*5f20*/  SHF.R.U32.HI R54, RZ, 0x10, R76 ;  /* 0x00000010ff367819 */ /* 0x008fc6000001164c */
[----:B------:R2:W-:Y:S04]  /*5f30*/  STS.U8 [R27+UR53+0x6808], R58 ;  /* 0x0068083a1b007988 */ /* 0x0005e80008000035 */
[----:B------:R2:W-:Y:S01]  /*5f40*/  STS.U8 [R49+0x6808], R60 ;  /* 0x0068083c31007388 */ /* 0x0005e20000000000 */
[----:B-1----:R-:W-:-:S03]  /*5f50*/  SHF.R.U32.HI R56, RZ, 0x18, R76 ;  /* 0x00000018ff387819 */ /* 0x002fc6000001164c */
[----:B------:R2:W-:Y:S04]  /*5f60*/  STS.U8 [R27+UR53+0x6c00], R74 ;  /* 0x006c004a1b007988 */ /* 0x0005e80008000035 */
[----:B------:R2:W-:Y:S04]  /*5f70*/  STS.U8 [R49+0x6c00], R62 ;  /* 0x006c003e31007388 */ /* 0x0005e80000000000 */
[----:B------:R2:W-:Y:S04]  /*5f80*/  STS.U8 [R27+UR53+0x6c08], R64 ;  /* 0x006c08401b007988 */ /* 0x0005e80008000035 */
[----:B------:R2:W-:Y:S04]  /*5f90*/  STS.U8 [R49+0x6c08], R50 ;  /* 0x006c083231007388 */ /* 0x0005e80000000000 */
[----:B------:R2:W-:Y:S04]  /*5fa0*/  STS.U8 [R27+UR53+0x7000], R76 ;  /* 0x0070004c1b007988 */ /* 0x0005e80008000035 */
[----:B------:R2:W-:Y:S04]  /*5fb0*/  STS.U8 [R49+0x7000], R52 ;  /* 0x0070003431007388 */ /* 0x0005e80000000000 */
[----:B------:R2:W-:Y:S04]  /*5fc0*/  STS.U8 [R27+UR53+0x7008], R54 ;  /* 0x007008361b007988 */ /* 0x0005e80008000035 */
[----:B------:R2:W-:Y:S02]  /*5fd0*/  STS.U8 [R49+0x7008], R56 ;  /* 0x0070083831007388 */ /* 0x0005e40000000000 */
.L_x_64:
[----:B------:R-:W-:Y:S01]  /*5fe0*/  @!PT LDS RZ, [RZ] ;  /* 0x00000000fffff984 */ /* 0x000fe20000000800 */
[----:B------:R-:W-:Y:S01]  /*5ff0*/  @!PT LDS RZ, [RZ] ;  /* 0x00000000fffff984 */ /* 0x000fe20000000800 */
[----:B------:R-:W-:Y:S01]  /*6000*/  @!PT LDS RZ, [RZ] ;  /* 0x00000000fffff984 */ /* 0x000fe20000000800 */
[----:B------:R-:W-:Y:S01]  /*6010*/  @!PT LDS RZ, [RZ] ;  /* 0x00000000fffff984 */ /* 0x000fe20000000800 */
[----:B------:R3:W-:Y:S06]  /*6020*/  MEMBAR.ALL.CTA ;  /* 0x0000000000007992 */ /* 0x0007ec0000008000 */
[----:B---3--:R-:W3:Y:S01]  /*6030*/  FENCE.VIEW.ASYNC.S ;  /* 0x00000000000073c6 */ /* 0x008ee20000000000 */
[----:B------:R-:W-:Y:S01]  /*6040*/  ISETP.NE.OR P2, PT, RZ, UR4, P1 ;  /* 0x00000004ff007c0c */ /* 0x000fe20008f45670 */
[----:B---3--:R-:W-:Y:S01]  /*6050*/  VOTEU.ALL UP1, P1 ;  /* 0x00000000003f7886 */ /* 0x008fe20000820000 */
[----:B------:R-:W-:Y:S01]  /*6060*/  VOTEU.ALL UP3, P1 ;  /* 0x00000000003f7886 */ /* 0x000fe20000860000 */
[----:B------:R-:W-:Y:S01]  /*6070*/  UMOV UR5, UR45 ;  /* 0x0000002d00057c82 */ /* 0x000fe20008000000 */
[----:B------:R-:W-:Y:S01]  /*6080*/  UMOV UR6, UR46 ;  /* 0x0000002e00067c82 */ /* 0x000fe20008000000 */
[----:B------:R-:W-:Y:S01]  /*6090*/  UMOV UR7, UR47 ;  /* 0x0000002f00077c82 */ /* 0x000fe20008000000 */
[----:B------:R-:W-:Y:S01]  /*60a0*/  @!UP1 UIADD3 UR10, UP0, UR48, 0x7f0, URZ ;  /* 0x000007f0300a9890 */ /* 0x000fe2000ff1e03f */
[----:B------:R-:W-:Y:S01]  /*60b0*/  BSSY B0, `(.L_x_65) ;  /* 0x000000e000007945 */ /* 0x000fe20003800000 */
[----:B------:R-:W-:-:S02]  /*60c0*/  @!UP1 UIADD3 UR44, UR53, 0x4400, URZ ;  /* 0x00004400352c9890 */ /* 0x000fc4000fffe03f */
[----:B------:R-:W-:Y:S02]  /*60d0*/  @!UP1 UIADD3.X UR11, URZ, UR49, URZ, UP0, !UPT ;  /* 0x000000313f0b9290 */ /* 0x000fe400087fe43f */
[----:B------:R-:W-:Y:S01]  /*60e0*/  UIADD3 UR12, UR51, 0x1, URZ ;  /* 0x00000001330c7890 */ /* 0x000fe2000fffe03f */
[----:B------:R-:W-:-:S05]  /*60f0*/  VOTEU.ALL UP2, P2 ;  /* 0x00000000003f7886 */ /* 0x000fca0001040000 */
[----:B------:R-:W-:Y:S02]  /*6100*/  @!UP2 UIADD3 UR8, UP0, UR48, 0x4f0, URZ ;  /* 0x000004f03008a890 */ /* 0x000fe4000ff1e03f */
[----:B------:R-:W-:Y:S01]  /*6110*/  @!UP2 UIADD3 UR4, UR53, 0x6400, URZ ;  /* 0x000064003504a890 */ /* 0x000fe2000fffe03f */
[----:B------:R-:W-:Y:S01]  /*6120*/  BAR.SYNC.DEFER_BLOCKING 0x1, 0x100 ;  /* 0x0044000000007b1d */ /* 0x000fe20000010000 */
[----:B------:R-:W-:-:S05]  /*6130*/  @!UP2 UIADD3.X UR9, URZ, UR49, URZ, UP0, !UPT ;  /* 0x000000313f09a290 */ /* 0x000fca00087fe43f */
[----:B------:R-:W-:Y:S01]  /*6140*/  VOTEU.ALL UP0, P2 ;  /* 0x00000000003f7886 */ /* 0x000fe20001000000 */
[----:B------:R3:W-:Y:S04]  /*6150*/  @!UP3 UTMASTG.3D [UR44], [UR10] ;  /* 0x0000002c0a00b3b5 */ /* 0x0007e80008010000 */
[----:B------:R3:W-:Y:S02]  /*6160*/  @!UP0 UTMASTG.3D [UR4], [UR8] ;  /* 0x00000004080083b5 */ /* 0x0007e40008010000 */
[----:B---3--:R-:W-:Y:S05]  /*6170*/  @P1 BRA `(.L_x_66) ;  /* 0x0000000000041947 */ /* 0x008fea0003800000 */
[----:B------:R0:W-:Y:S02]  /*6180*/  UTMACMDFLUSH ;  /* 0x00000000000079b7 */ /* 0x0001e40000000000 */
.L_x_66:
[----:B------:R-:W-:Y:S05]  /*6190*/  BSYNC B0 ;  /* 0x0000000000007941 */ /* 0x000fea0003800000 */
.L_x_65:
[----:B------:R-:W-:Y:S01]  /*61a0*/  ISETP.NE.AND P3, PT, R59, RZ, PT ;  /* 0x000000ff3b00720c */ /* 0x000fe20003f65270 */
[----:B------:R-:W-:-:S12]  /*61b0*/  BSSY B0, `(.L_x_67) ;  /* 0x0000062000007945 */ /* 0x000fd80003800000 */
[----:B------:R-:W-:Y:S05]  /*61c0*/  @!P3 BRA `(.L_x_68) ;  /* 0x000000040080b947 */ /* 0x000fea0003800000 */
[----:B------:R-:W-:-:S13]  /*61d0*/  ISETP.NE.AND P3, PT, R131, 0x3, PT ;  /* 0x000000038300780c */ /* 0x000fda0003f65270 */
[----:B------:R-:W-:Y:S05]  /*61e0*/  @!P3 BRA `(.L_x_69) ;  /* 0x000000000004b947 */ /* 0x000fea0003800000 */
[----:B------:R-:W-:Y:S01]  /*61f0*/  BPT.TRAP 0x1 ;  /* 0x000000040000795c */ /* 0x000fe20000300000 */
.L_x_69:
[----:B------:R-:W-:Y:S01]  /*6200*/  LEA R33, R132, UR53, 0x3 ;  /* 0x0000003584217c11 */ /* 0x000fe2000f8e18ff */
[----:B------:R-:W-:Y:S01]  /*6210*/  BSSY B1, `(.L_x_70) ;  /* 0x0000004000017945 */ /* 0x000fe20003800000 */
[----:B-12---:R-:W-:-:S04]  /*6220*/  SHF.L.U32 R50, R133, 0x1f, RZ ;  /* 0x0000001f85327819 */ /* 0x006fc800000006ff */
[----:B------:R-:W1:Y:S02]  /*6230*/  SYNCS.PHASECHK.TRANS64.TRYWAIT P4, [R33+URZ+0x60], R50 ;  /* 0x00006032210075a7 */ /* 0x000e64000808017f */
[----:B-1----:R-:W-:Y:S05]  /*6240*/  @!P4 BRA `(.L_x_71) ;  /* 0x0000007800b4c947 */ /* 0x002fea0003800000 */
.L_x_195:
[----:B------:R-:W-:Y:S05]  /*6250*/  BSYNC B1 ;  /* 0x0000000000017941 */ /* 0x000fea0003800000 */
.L_x_70:
[----:B------:R-:W-:Y:S04]  /*6260*/  BSSY B1, `(.L_x_72) ;  /* 0x0000035000017945 */ /* 0x000fe80003800000 */
[----:B------:R-:W-:Y:S05]  /*6270*/  @P0 BRA `(.L_x_73) ;  /* 0x0000000000cc0947 */ /* 0x000fea0003800000 */
[----:B------:R-:W-:-:S04]  /*6280*/  IMAD R34, R132, 0x1000, R27 ;  /* 0x0000100084227824 */ /* 0x000fc800078e021b */
[----:B------:R-:W-:Y:S01]  /*6290*/  VIADD R32, R34, UR53 ;  /* 0x0000003522207c36 */ /* 0x000fe20008000000 */
[----:B------:R-:W2:Y:S03]  /*62a0*/  LDS.U8 R6, [R34+UR53+0x400] ;  /* 0x0004003522067984 */ /* 0x000ea60008000000 */
[----:B------:R-:W-:Y:S01]  /*62b0*/  IMAD.IADD R32, R32, 0x1, R47 ;  /* 0x0000000120207824 */ /* 0x000fe200078e022f */
[----:B------:R-:W3:Y:S04]  /*62c0*/  LDS.U8 R8, [R34+UR53+0x408] ;  /* 0x0004083522087984 */ /* 0x000ee80008000000 */
[----:B------:R-:W4:Y:S04]  /*62d0*/  LDS.U8 R10, [R34+UR53+0x800] ;  /* 0x00080035220a7984 */ /* 0x000f280008000000 */
[----:B------:R-:W5:Y:S04]  /*62e0*/  LDS.U8 R12, [R34+UR53+0x808] ;  /* 0x00080835220c7984 */ /* 0x000f680008000000 */
[----:B------:R-:W1:Y:S04]  /*62f0*/  LDS.U8 R14, [R34+UR53+0xc00] ;  /* 0x000c0035220e7984 */ /* 0x000e680008000000 */
[----:B------:R-:W1:Y:S04]  /*6300*/  LDS.U8 R20, [R34+UR53+0xc08] ;  /* 0x000c083522147984 */ /* 0x000e680008000000 */
[----:B------:R-:W1:Y:S04]  /*6310*/  LDS.U8 R24, [R34+UR53+0x1000] ;  /* 0x0010003522187984 */ /* 0x000e680008000000 */
[----:B------:R-:W1:Y:S04]  /*6320*/  LDS.U8 R29, [R34+UR53+0x1008] ;  /* 0x00100835221d7984 */ /* 0x000e680008000000 */
[----:B------:R-:W1:Y:S04]  /*6330*/  LDS.U8 R7, [R32+0x400] ;  /* 0x0004000020077984 */ /* 0x000e680000000000 */
[----:B------:R-:W1:Y:S04]  /*6340*/  LDS.U8 R9, [R32+0x408] ;  /* 0x0004080020097984 */ /* 0x000e680000000000 */
[----:B------:R-:W1:Y:S01]  /*6350*/  LDS.U8 R11, [R32+0x800] ;  /* 0x00080000200b7984 */ /* 0x000e620000000000 */
[----:B--2---:R-:W-:-:S03]  /*6360*/  F2FP.F16.E4M3.UNPACK_B R6, R6 ;  /* 0x00000006ff06723e */ /* 0x004fc600020006ff */
[----:B------:R-:W2:Y:S01]  /*6370*/  LDS.U8 R13, [R32+0x808] ;  /* 0x00080800200d7984 */ /* 0x000ea20000000000 */
[----:B---3--:R-:W-:Y:S01]  /*6380*/  F2FP.F16.E4M3.UNPACK_B R8, R8 ;  /* 0x00000008ff08723e */ /* 0x008fe200020006ff */
[----:B------:R-:W-:Y:S02]  /*6390*/  HADD2.F32 R6, -RZ, R6.H0_H0 ;  /* 0x20000006ff067230 */ /* 0x000fe40000004100 */
[----:B------:R-:W3:Y:S01]  /*63a0*/  LDS.U8 R15, [R32+0xc00] ;  /* 0x000c0000200f7984 */ /* 0x000ee20000000000 */
[----:B----4-:R-:W-:Y:S01]  /*63b0*/  F2FP.F16.E4M3.UNPACK_B R10, R10 ;  /* 0x0000000aff0a723e */ /* 0x010fe200020006ff */
[----:B------:R-:W-:Y:S02]  /*63c0*/  HADD2.F32 R8, -RZ, R8.H0_H0 ;  /* 0x20000008ff087230 */ /* 0x000fe40000004100 */
[----:B------:R-:W4:Y:S01]  /*63d0*/  LDS.U8 R21, [R32+0xc08] ;  /* 0x000c080020157984 */ /* 0x000f220000000000 */
[----:B-----5:R-:W-:Y:S01]  /*63e0*/  F2FP.F16.E4M3.UNPACK_B R12, R12 ;  /* 0x0000000cff0c723e */ /* 0x020fe200020006ff */
[----:B------:R-:W-:-:S02]  /*63f0*/  HADD2.F32 R10, -RZ, R10.H0_H0 ;  /* 0x2000000aff0a7230 */ /* 0x000fc40000004100 */
[----:B------:R-:W5:Y:S01]  /*6400*/  LDS.U8 R25, [R32+0x1000] ;  /* 0x0010000020197984 */ /* 0x000f620000000000 */
[----:B-1----:R-:W-:Y:S01]  /*6410*/  F2FP.F16.E4M3.UNPACK_B R14, R14 ;  /* 0x0000000eff0e723e */ /* 0x002fe200020006ff */
[----:B------:R-:W-:Y:S02]  /*6420*/  HADD2.F32 R12, -RZ, R12.H0_H0 ;  /* 0x2000000cff0c7230 */ /* 0x000fe40000004100 */
[----:B------:R1:W5:Y:S01]  /*6430*/  LDS.U8 R31, [R32+0x1008] ;  /* 0x00100800201f7984 */ /* 0x0003620000000000 */
[----:B------:R-:W-:Y:S01]  /*6440*/  F2FP.F16.E4M3.UNPACK_B R20, R20 ;  /* 0x00000014ff14723e */ /* 0x000fe200020006ff */
[----:B------:R-:W-:Y:S01]  /*6450*/  HADD2.F32 R14, -RZ, R14.H0_H0 ;  /* 0x2000000eff0e7230 */ /* 0x000fe20000004100 */
[----:B------:R-:W-:-:S03]  /*6460*/  F2FP.F16.E4M3.UNPACK_B R24, R24 ;  /* 0x00000018ff18723e */ /* 0x000fc600020006ff */
[----:B------:R-:W-:Y:S01]  /*6470*/  HADD2.F32 R20, -RZ, R20.H0_H0 ;  /* 0x20000014ff147230 */ /* 0x000fe20000004100 */
[----:B------:R-:W-:Y:S01]  /*6480*/  F2FP.F16.E4M3.UNPACK_B R29, R29 ;  /* 0x0000001dff1d723e */ /* 0x000fe200020006ff */
[----:B------:R-:W-:Y:S01]  /*6490*/  HADD2.F32 R24, -RZ, R24.H0_H0 ;  /* 0x20000018ff187230 */ /* 0x000fe20000004100 */
[----:B------:R-:W-:-:S03]  /*64a0*/  F2FP.F16.E4M3.UNPACK_B R7, R7 ;  /* 0x00000007ff07723e */ /* 0x000fc600020006ff */
[----:B-1----:R-:W-:Y:S01]  /*64b0*/  HADD2.F32 R32, -RZ, R29.H0_H0 ;  /* 0x2000001dff207230 */ /* 0x002fe20000004100 */
[----:B------:R-:W-:Y:S01]  /*64c0*/  F2FP.F16.E4M3.UNPACK_B R9, R9 ;  /* 0x00000009ff09723e */ /* 0x000fe200020006ff */
[----:B------:R-:W-:Y:S01]  /*64d0*/  HADD2.F32 R34, -RZ, R7.H0_H0 ;  /* 0x20000007ff227230 */ /* 0x000fe20000004100 */
[----:B------:R-:W-:-:S03]  /*64e0*/  F2FP.F16.E4M3.UNPACK_B R11, R11 ;  /* 0x0000000bff0b723e */ /* 0x000fc600020006ff */
[----:B------:R-:W-:Y:S01]  /*64f0*/  HADD2.F32 R36, -RZ, R9.H0_H0 ;  /* 0x20000009ff247230 */ /* 0x000fe20000004100 */
[----:B--2---:R-:W-:Y:S01]  /*6500*/  F2FP.F16.E4M3.UNPACK_B R13, R13 ;  /* 0x0000000dff0d723e */ /* 0x004fe200020006ff */
[----:B------:R-:W-:Y:S01]  /*6510*/  HADD2.F32 R38, -RZ, R11.H0_H0 ;  /* 0x2000000bff267230 */ /* 0x000fe20000004100 */
[----:B---3--:R-:W-:-:S03]  /*6520*/  F2FP.F16.E4M3.UNPACK_B R15, R15 ;  /* 0x0000000fff0f723e */ /* 0x008fc600020006ff */
[----:B------:R-:W-:Y:S01]  /*6530*/  HADD2.F32 R40, -RZ, R13.H0_H0 ;  /* 0x2000000dff287230 */ /* 0x000fe20000004100 */
[----:B----4-:R-:W-:Y:S01]  /*6540*/  F2FP.F16.E4M3.UNPACK_B R21, R21 ;  /* 0x00000015ff15723e */ /* 0x010fe200020006ff */
[----:B------:R-:W-:Y:S01]  /*6550*/  HADD2.F32 R42, -RZ, R15.H0_H0 ;  /* 0x2000000fff2a7230 */ /* 0x000fe20000004100 */
[----:B-----5:R-:W-:-:S03]  /*6560*/  F2FP.F16.E4M3.UNPACK_B R25, R25 ;  /* 0x00000019ff19723e */ /* 0x020fc600020006ff */
[----:B------:R-:W-:Y:S01]  /*6570*/  HADD2.F32 R44, -RZ, R21.H0_H0 ;  /* 0x20000015ff2c7230 */ /* 0x000fe20000004100 */
[----:B------:R-:W-:Y:S01]  /*6580*/  F2FP.F16.E4M3.UNPACK_B R31, R31 ;  /* 0x0000001fff1f723e */ /* 0x000fe200020006ff */
[----:B------:R-:W-:-:S04]  /*6590*/  HADD2.F32 R48, -RZ, R25.H0_H0 ;  /* 0x20000019ff307230 */ /* 0x000fc80000004100 */
[----:B------:R-:W-:-:S07]  /*65a0*/  HADD2.F32 R46, -RZ, R31.H0_H0 ;  /* 0x2000001fff2e7230 */ /* 0x000fce0000004100 */
.L_x_73:
[----:B------:R-:W-:Y:S05]  /*65b0*/  BSYNC B1 ;  /* 0x0000000000017941 */ /* 0x000fea0003800000 */
.L_x_72:
        /* <DEDUP_REMOVED lines=8> */
.L_x_74:
[----:B------:R-:W3:Y:S01]  /*6640*/  S2R R52, SR_CgaCtaId ;  /* 0x0000000000347919 */ /* 0x000ee20000008800 */
[----:B------:R-:W-:Y:S02]  /*6650*/  VIADD R132, R132, 0x1 ;  /* 0x0000000184847836 */ /* 0x000fe40000000000 */
[-C--:B------:R-:W-:Y:S01]  /*6660*/  FMUL R9, R34, R127.reuse ;  /* 0x0000007f22097220 */ /* 0x080fe20000400000 */
[----:B------:R-:W-:Y:S02]  /*6670*/  VIADD R7, R33, 0x80 ;  /* 0x0000008021077836 */ /* 0x000fe40000000000 */
[-C--:B------:R-:W-:Y:S01]  /*6680*/  FMUL R11, R8, R127.reuse ;  /* 0x0000007f080b7220 */ /* 0x080fe20000400000 */
[-C--:B------:R-:W-:Y:S01]  /*6690*/  FMUL R13, R36, R127.reuse ;  /* 0x0000007f240d7220 */ /* 0x080fe20000400000 */
[----:B------:R-:W-:Y:S01]  /*66a0*/  ISETP.NE.AND P3, PT, R132, 0x4, PT ;  /* 0x000000048400780c */ /* 0x000fe20003f65270 */
[-C--:B------:R-:W-:Y:S01]  /*66b0*/  FMUL R15, R10, R127.reuse ;  /* 0x0000007f0a0f7220 */ /* 0x080fe20000400000 */
[-C--:B------:R-:W-:Y:S01]  /*66c0*/  FMUL R21, R38, R127.reuse ;  /* 0x0000007f26157220 */ /* 0x080fe20000400000 */
[-C--:B------:R-:W-:Y:S01]  /*66d0*/  FMUL R25, R12, R127.reuse ;  /* 0x0000007f0c197220 */ /* 0x080fe20000400000 */
[----:B-1----:R-:W-:Y:S01]  /*66e0*/  SEL R50, RZ, 0x1, P3 ;  /* 0x00000001ff327807 */ /* 0x002fe20001800000 */
[-C--:B------:R-:W-:Y:S01]  /*66f0*/  FMUL R29, R40, R127.reuse ;  /* 0x0000007f281d7220 */ /* 0x080fe20000400000 */
[----:B------:R-:W-:Y:S01]  /*6700*/  SEL R132, R132, RZ, P3 ;  /* 0x000000ff84847207 */ /* 0x000fe20001800000 */
[-C--:B------:R-:W-:Y:S01]  /*6710*/  FMUL R31, R14, R127.reuse ;  /* 0x0000007f0e1f7220 */ /* 0x080fe20000400000 */
[----:B------:R-:W-:Y:S01]  /*6720*/  LOP3.LUT R133, R133, R50, RZ, 0x3c, !PT ;  /* 0x0000003285857212 */ /* 0x000fe200078e3cff */
[-C--:B------:R-:W-:Y:S01]  /*6730*/  FMUL R33, R42, R127.reuse ;  /* 0x0000007f2a217220 */ /* 0x080fe20000400000 */
[-C--:B------:R-:W-:Y:S01]  /*6740*/  FMUL R35, R20, R127.reuse ;  /* 0x0000007f14237220 */ /* 0x080fe20000400000 */
[-C--:B------:R-:W-:Y:S01]  /*6750*/  FMUL R37, R44, R127.reuse ;  /* 0x0000007f2c257220 */ /* 0x080fe20000400000 */
[-C--:B------:R-:W-:Y:S01]  /*6760*/  FMUL R39, R24, R127.reuse ;  /* 0x0000007f18277220 */ /* 0x080fe20000400000 */
[-C--:B------:R-:W-:Y:S01]  /*6770*/  FMUL R41, R48, R127.reuse ;  /* 0x0000007f30297220 */ /* 0x080fe20000400000 */
[-C--:B------:R-:W-:Y:S01]  /*6780*/  FMUL R43, R32, R127.reuse ;  /* 0x0000007f202b7220 */ /* 0x080fe20000400000 */
[----:B------:R-:W-:Y:S01]  /*6790*/  FMUL R45, R46, R127 ;  /* 0x0000007f2e2d7220 */ /* 0x000fe20000400000 */
[----:B---3--:R-:W-:-:S04]  /*67a0*/  PRMT R7, R52, 0x654, R7 ;  /* 0x0000065434077816 */ /* 0x008fc80000000007 */
[----:B--2---:R1:W-:Y:S02]  /*67b0*/  SYNCS.ARRIVE.TRANS64.RED.A1T0 RZ, [R7+URZ], RZ ;  /* 0x000000ff07ff79a7 */ /* 0x0043e4000810043f */
[----:B-1----:R-:W-:-:S07]  /*67c0*/  FMUL R7, R6, R127 ;  /* 0x0000007f06077220 */ /* 0x002fce0000400000 */
.L_x_68:
[----:B------:R-:W-:Y:S05]  /*67d0*/  BSYNC B0 ;  /* 0x0000000000007941 */ /* 0x000fea0003800000 */
.L_x_67:
[C-C-:B-12---:R-:W-:Y:S01]  /*67e0*/  FFMA R50, R93.reuse, R137, R30.reuse ;  /* 0x000000895d327223 */ /* 0x146fe2000000001e */
[C-C-:B------:R-:W-:Y:S01]  /*67f0*/  FFMA R136, R93.reuse, R136, R30.reuse ;  /* 0x000000885d887223 */ /* 0x140fe2000000001e */
[C-C-:B------:R-:W-:Y:S01]  /*6800*/  FFMA R54, R93.reuse, R141, R30.reuse ;  /* 0x0000008d5d367223 */ /* 0x140fe2000000001e */
[----:B------:R-:W-:Y:S01]  /*6810*/  FFMA R140, R93, R140, R30 ;  /* 0x0000008c5d8c7223 */ /* 0x000fe2000000001e */
[----:B------:R-:W-:Y:S01]  /*6820*/  FADD R67, R11, R50 ;  /* 0x000000320b437221 */ /* 0x000fe20000000000 */
[----:B------:R-:W-:Y:S01]  /*6830*/  FADD R136, R13, R136 ;  /* 0x000000880d887221 */ /* 0x000fe20000000000 */
[C-C-:B------:R-:W-:Y:S01]  /*6840*/  FFMA R50, R93.reuse, R135, R4.reuse ;  /* 0x000000875d327223 */ /* 0x140fe20000000004 */
[--C-:B------:R-:W-:Y:S01]  /*6850*/  FFMA R134, R93, R134, R4.reuse ;  /* 0x000000865d867223 */ /* 0x100fe20000000004 */
[-C--:B------:R-:W-:Y:S01]  /*6860*/  FMUL R51, R67, R90.reuse ;  /* 0x0000005a43337220 */ /* 0x080fe20000400000 */
[----:B------:R-:W-:Y:S01]  /*6870*/  FMUL R52, R136, R90 ;  /* 0x0000005a88347220 */ /* 0x000fe20000400000 */
[----:B------:R-:W-:Y:S01]  /*6880*/  FFMA R138, R93, R138, R4 ;  /* 0x0000008a5d8a7223 */ /* 0x000fe20000000004 */
[----:B------:R-:W-:Y:S01]  /*6890*/  FADD R69, R25, R54 ;  /* 0x0000003619457221 */ /* 0x000fe20000000000 */
[----:B------:R-:W-:Y:S01]  /*68a0*/  FADD R140, R29, R140 ;  /* 0x0000008c1d8c7221 */ /* 0x000fe20000000000 */
[----:B------:R-:W-:Y:S01]  /*68b0*/  FADD R66, R7, R50 ;  /* 0x0000003207427221 */ /* 0x000fe20000000000 */
[----:B------:R-:W-:Y:S01]  /*68c0*/  F2FP.SATFINITE.E4M3.F32.PACK_AB_MERGE_C R60, R52, R51, RZ ;  /* 0x00000033343c723e */ /* 0x000fe200048070ff */
[----:B------:R-:W-:Y:S01]  /*68d0*/  FFMA R52, R93, R139, R4 ;  /* 0x0000008b5d347223 */ /* 0x000fe20000000004 */
[----:B------:R-:W-:Y:S01]  /*68e0*/  FADD R134, R9, R134 ;  /* 0x0000008609867221 */ /* 0x000fe20000000000 */
[----:B------:R-:W-:Y:S01]  /*68f0*/  FADD R138, R21, R138 ;  /* 0x0000008a158a7221 */ /* 0x000fe20000000000 */
[-C--:B------:R-:W-:Y:S01]  /*6900*/  FMUL R54, R69, R90.reuse ;  /* 0x0000005a45367220 */ /* 0x080fe20000400000 */
[----:B------:R-:W-:Y:S01]  /*6910*/  FADD R68, R15, R52 ;  /* 0x000000340f447221 */ /* 0x000fe20000000000 */
[----:B------:R-:W-:Y:S01]  /*6920*/  FMUL R55, R140, R90 ;  /* 0x0000005a8c377220 */ /* 0x000fe20000400000 */
[C-C-:B------:R-:W-:Y:S01]  /*6930*/  FFMA R56, R93.reuse, R145, R30.reuse ;  /* 0x000000915d387223 */ /* 0x140fe2000000001e */
[C-C-:B------:R-:W-:Y:S01]  /*6940*/  FFMA R144, R93.reuse, R144, R30.reuse ;  /* 0x000000905d907223 */ /* 0x140fe2000000001e */
[C-C-:B------:R-:W-:Y:S01]  /*6950*/  FFMA R58, R93.reuse, R149, R30.reuse ;  /* 0x000000955d3a7223 */ /* 0x140fe2000000001e */
[----:B------:R-:W-:Y:S01]  /*6960*/  FFMA R148, R93, R148, R30 ;  /* 0x000000945d947223 */ /* 0x000fe2000000001e */
[-C--:B------:R-:W-:Y:S01]  /*6970*/  FMUL R50, R66, R90.reuse ;  /* 0x0000005a42327220 */ /* 0x080fe20000400000 */
[-C--:B------:R-:W-:Y:S01]  /*6980*/  FMUL R51, R134, R90.reuse ;  /* 0x0000005a86337220 */ /* 0x080fe20000400000 */
[-C--:B------:R-:W-:Y:S01]  /*6990*/  FMUL R52, R68, R90.reuse ;  /* 0x0000005a44347220 */ /* 0x080fe20000400000 */
[----:B------:R-:W-:Y:S01]  /*69a0*/  FMUL R53, R138, R90 ;  /* 0x0000005a8a357220 */ /* 0x000fe20000400000 */
[----:B------:R-:W-:Y:S01]  /*69b0*/  F2FP.SATFINITE.E4M3.F32.PACK_AB_MERGE_C R54, R55, R54, RZ ;  /* 0x000000363736723e */ /* 0x000fe200048070ff */
[----:B------:R-:W-:Y:S01]  /*69c0*/  FADD R71, R35, R56 ;  /* 0x0000003823477221 */ /* 0x000fe20000000000 */
[----:B------:R-:W-:Y:S01]  /*69d0*/  FADD R144, R37, R144 ;  /* 0x0000009025907221 */ /* 0x000fe20000000000 */
[----:B------:R-:W-:Y:S01]  /*69e0*/  FADD R73, R43, R58 ;  /* 0x0000003a2b497221 */ /* 0x000fe20000000000 */
[----:B------:R-:W-:Y:S01]  /*69f0*/  FADD R148, R45, R148 ;  /* 0x000000942d947221 */ /* 0x000fe20000000000 */
[----:B------:R-:W-:Y:S01]  /*6a00*/  F2FP.SATFINITE.E4M3.F32.PACK_AB_MERGE_C R74, R51, R50, R60 ;  /* 0x00000032334a723e */ /* 0x000fe2000480703c */
[----:B------:R-:W-:Y:S01]  /*6a10*/  FFMA R50, R93, R143, R4 ;  /* 0x0000008f5d327223 */ /* 0x000fe20000000004 */
[----:B------:R-:W-:Y:S01]  /*6a20*/  F2FP.SATFINITE.E4M3.F32.PACK_AB_MERGE_C R76, R53, R52, R54 ;  /* 0x00000034354c723e */ /* 0x000fe20004807036 */
[C-C-:B------:R-:W-:Y:S01]  /*6a30*/  FFMA R142, R93.reuse, R142, R4.reuse ;  /* 0x0000008e5d8e7223 */ /* 0x140fe20000000004 */
[C-C-:B------:R-:W-:Y:S01]  /*6a40*/  FFMA R52, R93.reuse, R147, R4.reuse ;  /* 0x000000935d347223 */ /* 0x140fe20000000004 */
[----:B------:R-:W-:Y:S01]  /*6a50*/  FFMA R146, R93, R146, R4 ;  /* 0x000000925d927223 */ /* 0x000fe20000000004 */
[-C--:B------:R-:W-:Y:S01]  /*6a60*/  FMUL R58, R73, R90.reuse ;  /* 0x0000005a493a7220 */ /* 0x080fe20000400000 */
[-C--:B------:R-:W-:Y:S01]  /*6a70*/  FMUL R61, R148, R90.reuse ;  /* 0x0000005a943d7220 */ /* 0x080fe20000400000 */
[----:B------:R-:W-:Y:S01]  /*6a80*/  FMNMX.NAN R166, RZ, R71, !PT ;  /* 0x00000047ffa67209 */ /* 0x000fe20007820000 */
[----:B------:R-:W-:Y:S01]  /*6a90*/  FMUL R56, R71, R90 ;  /* 0x0000005a47387220 */ /* 0x000fe20000400000 */
[----:B------:R-:W-:Y:S01]  /*6aa0*/  FMNMX.NAN R168, RZ, R144, !PT ;  /* 0x00000090ffa87209 */ /* 0x000fe20007820000 */
[-C--:B------:R-:W-:Y:S01]  /*6ab0*/  FMUL R57, R144, R90.reuse ;  /* 0x0000005a90397220 */ /* 0x080fe20000400000 */
[----:B------:R-:W-:Y:S01]  /*6ac0*/  FADD R70, R31, R50 ;  /* 0x000000321f467221 */ /* 0x000fe20000000000 */
[----:B------:R-:W-:Y:S01]  /*6ad0*/  FADD R142, R33, R142 ;  /* 0x0000008e218e7221 */ /* 0x000fe20000000000 */
[----:B------:R-:W-:Y:S01]  /*6ae0*/  FADD R72, R39, R52 ;  /* 0x0000003427487221 */ /* 0x000fe20000000000 */
[----:B------:R-:W-:Y:S01]  /*6af0*/  FADD R146, R41, R146 ;  /* 0x0000009229927221 */ /* 0x000fe20000000000 */
[----:B------:R-:W-:Y:S01]  /*6b00*/  FMNMX.NAN R86, RZ, R67, !PT ;  /* 0x00000043ff567209 */ /* 0x000fe20007820000 */
[----:B------:R-:W-:Y:S01]  /*6b10*/  FMUL R50, R70, R90 ;  /* 0x0000005a46327220 */ /* 0x000fe20000400000 */
[----:B------:R-:W-:Y:S01]  /*6b20*/  FMNMX.NAN R152, RZ, R136, !PT ;  /* 0x00000088ff987209 */ /* 0x000fe20007820000 */
[----:B------:R-:W-:Y:S01]  /*6b30*/  FMUL R51, R142, R90 ;  /* 0x0000005a8e337220 */ /* 0x000fe20000400000 */
[----:B------:R-:W-:Y:S01]  /*6b40*/  F2FP.SATFINITE.E4M3.F32.PACK_AB_MERGE_C R58, R61, R58, RZ ;  /* 0x0000003a3d3a723e */ /* 0x000fe200048070ff */
[-C--:B------:R-:W-:Y:S01]  /*6b50*/  FMUL R52, R72, R90.reuse ;  /* 0x0000005a48347220 */ /* 0x080fe20000400000 */
[----:B------:R-:W-:Y:S01]  /*6b60*/  FMNMX.NAN R158, RZ, R69, !PT ;  /* 0x00000045ff9e7209 */ /* 0x000fe20007820000 */
[----:B------:R-:W-:Y:S01]  /*6b70*/  FMUL R53, R146, R90 ;  /* 0x0000005a92357220 */ /* 0x000fe20000400000 */
[----:B------:R-:W-:Y:S01]  /*6b80*/  FMNMX.NAN R160, RZ, R140, !PT ;  /* 0x0000008cffa07209 */ /* 0x000fe20007820000 */
[-C--:B------:R-:W-:Y:S01]  /*6b90*/  FMUL R61, R166, R91.reuse ;  /* 0x0000005ba63d7220 */ /* 0x080fe20000400000 */
[----:B------:R-:W-:Y:S01]  /*6ba0*/  ISETP.NE.AND P3, PT, R63, RZ, PT ;  /* 0x000000ff3f00720c */ /* 0x000fe20003f65270 */
[-C--:B------:R-:W-:Y:S01]  /*6bb0*/  FMUL R62, R168, R91.reuse ;  /* 0x0000005ba83e7220 */ /* 0x080fe20000400000 */
[----:B------:R-:W-:Y:S01]  /*6bc0*/  F2FP.SATFINITE.E4M3.F32.PACK_AB_MERGE_C R56, R57, R56, RZ ;  /* 0x000000383938723e */ /* 0x000fe200048070ff */
[-C--:B------:R-:W-:Y:S01]  /*6bd0*/  FMUL R54, R86, R91.reuse ;  /* 0x0000005b56367220 */ /* 0x080fe20000400000 */
[----:B------:R-:W-:Y:S01]  /*6be0*/  FMNMX.NAN R82, RZ, R66, !PT ;  /* 0x00000042ff527209 */ /* 0x000fe20007820000 */
[-C--:B------:R-:W-:Y:S01]  /*6bf0*/  FMUL R55, R152, R91.reuse ;  /* 0x0000005b98377220 */ /* 0x080fe20000400000 */
[----:B------:R-:W-:Y:S01]  /*6c00*/  FMNMX.NAN R84, RZ, R134, !PT ;  /* 0x00000086ff547209 */ /* 0x000fe20007820000 */
[----:B------:R-:W-:Y:S01]  /*6c10*/  FMUL R57, R158, R91 ;  /* 0x0000005b9e397220 */ /* 0x000fe20000400000 */
[----:B------:R-:W-:Y:S01]  /*6c20*/  FMNMX.NAN R174, RZ, R73, !PT ;  /* 0x00000049ffae7209 */ /* 0x000fe20007820000 */
[----:B------:R-:W-:Y:S01]  /*6c30*/  FMUL R60, R160, R91 ;  /* 0x0000005ba03c7220 */ /* 0x000fe20000400000 */
[----:B------:R-:W-:-:S02]  /*6c40*/  FMNMX.NAN R176, RZ, R148, !PT ;  /* 0x00000094ffb07209 */ /* 0x000fc40007820000 */
[----:B------:R-:W-:Y:S02]  /*6c50*/  FMNMX.NAN R154, RZ, R68, !PT ;  /* 0x00000044ff9a7209 */ /* 0x000fe40007820000 */
[----:B------:R-:W-:Y:S02]  /*6c60*/  FMNMX.NAN R156, RZ, R138, !PT ;  /* 0x0000008aff9c7209 */ /* 0x000fe40007820000 */
[----:B------:R-:W-:Y:S02]  /*6c70*/  FMNMX.NAN R162, RZ, R70, !PT ;  /* 0x00000046ffa27209 */ /* 0x000fe40007820000 */
[----:B------:R-:W-:Y:S02]  /*6c80*/  FMNMX.NAN R164, RZ, R142, !PT ;  /* 0x0000008effa47209 */ /* 0x000fe40007820000 */
[----:B------:R-:W-:Y:S01]  /*6c90*/  F2FP.SATFINITE.E4M3.F32.PACK_AB_MERGE_C R78, R51, R50, R56 ;  /* 0x00000032334e723e */ /* 0x000fe20004807038 */
[-C--:B------:R-:W-:Y:S01]  /*6ca0*/  FMUL R50, R82, R91.reuse ;  /* 0x0000005b52327220 */ /* 0x080fe20000400000 */
[----:B------:R-:W-:Y:S01]  /*6cb0*/  F2FP.SATFINITE.E4M3.F32.PACK_AB_MERGE_C R80, R53, R52, R58 ;  /* 0x000000343550723e */ /* 0x000fe2000480703a */
[----:B------:R-:W-:Y:S01]  /*6cc0*/  FMUL R51, R84, R91 ;  /* 0x0000005b54337220 */ /* 0x000fe20000400000 */
[----:B------:R-:W-:Y:S01]  /*6cd0*/  F2FP.SATFINITE.E4M3.F32.PACK_AB_MERGE_C R62, R62, R61, RZ ;  /* 0x0000003d3e3e723e */ /* 0x000fe200048070ff */
[-C--:B------:R-:W-:Y:S01]  /*6ce0*/  FMUL R58, R174, R91.reuse ;  /* 0x0000005bae3a7220 */ /* 0x080fe20000400000 */
[----:B------:R-:W-:Y:S01]  /*6cf0*/  FMNMX.NAN R170, RZ, R72, !PT ;  /* 0x00000048ffaa7209 */ /* 0x000fe20007820000 */
[-C--:B------:R-:W-:Y:S01]  /*6d00*/  FMUL R61, R176, R91.reuse ;  /* 0x0000005bb03d7220 */ /* 0x080fe20000400000 */
[----:B------:R-:W-:Y:S01]  /*6d10*/  FMNMX.NAN R172, RZ, R146, !PT ;  /* 0x00000092ffac7209 */ /* 0x000fe20007820000 */
[-C--:B------:R-:W-:Y:S01]  /*6d20*/  FMUL R52, R154, R91.reuse ;  /* 0x0000005b9a347220 */ /* 0x080fe20000400000 */
[----:B------:R-:W-:Y:S01]  /*6d30*/  F2FP.SATFINITE.E4M3.F32.PACK_AB_MERGE_C R64, R55, R54, RZ ;  /* 0x000000363740723e */ /* 0x000fe200048070ff */
[----:B------:R-:W-:Y:S01]  /*6d40*/  FMUL R53, R156, R91 ;  /* 0x0000005b9c357220 */ /* 0x000fe20000400000 */
[----:B------:R-:W-:Y:S01]  /*6d50*/  F2FP.SATFINITE.E4M3.F32.PACK_AB_MERGE_C R60, R60, R57, RZ ;  /* 0x000000393c3c723e */ /* 0x000fe200048070ff */
        /* <DEDUP_REMOVED lines=8> */
[----:B------:R-:W-:Y:S02]  /*6de0*/  F2FP.SATFINITE.E4M3.F32.PACK_AB_MERGE_C R182, R57, R56, R58 ;  /* 0x0000003839b6723e */ /* 0x000fe4000480703a */
[--C-:B------:R-:W-:Y:S02]  /*6df0*/  SHF.R.U32.HI R50, RZ, 0x8, R64.reuse ;  /* 0x00000008ff327819 */ /* 0x100fe40000011640 */
[----:B------:R-:W-:-:S02]  /*6e00*/  SHF.R.U32.HI R52, RZ, 0x10, R64 ;  /* 0x00000010ff347819 */ /* 0x000fc40000011640 */
[----:B------:R-:W-:Y:S01]  /*6e10*/  SHF.R.U32.HI R54, RZ, 0x18, R64 ;  /* 0x00000018ff367819 */ /* 0x000fe20000011640 */
[----:B------:R-:W-:Y:S06]  /*6e20*/  @!P3 BRA `(.L_x_75) ;  /* 0x0000000000a0b947 */ /* 0x000fec0003800000 */
[----:B------:R-:W-:-:S04]  /*6e30*/  ISETP.GE.AND P3, PT, R88, 0x21, PT ;  /* 0x000000215800780c */ /* 0x000fc80003f66270 */
[C---:B------:R-:W-:Y:S02]  /*6e40*/  ISETP.LT.OR P4, PT, R89.reuse, 0x1, !P3 ;  /* 0x000000015900780c */ /* 0x040fe40005f81670 */
[----:B------:R-:W-:-:S11]  /*6e50*/  ISETP.LT.OR P3, PT, R89, 0x9, !P3 ;  /* 0x000000095900780c */ /* 0x000fd60005f61670 */
[----:B------:R-:W-:Y:S02]  /*6e60*/  @!P4 FMNMX.NAN R3, R3, |R66|, !PT ;  /* 0x400000420303c209 */ /* 0x000fe40007820000 */
[----:B------:R-:W-:-:S04]  /*6e70*/  ISETP.GE.AND P4, PT, R88, 0x22, PT ;  /* 0x000000225800780c */ /* 0x000fc80003f86270 */
[C---:B------:R-:W-:Y:S02]  /*6e80*/  ISETP.LT.OR P5, PT, R89.reuse, 0x1, !P4 ;  /* 0x000000015900780c */ /* 0x040fe400067a1670 */
[----:B------:R-:W-:-:S11]  /*6e90*/  ISETP.LT.OR P4, PT, R89, 0x9, !P4 ;  /* 0x000000095900780c */ /* 0x000fd60006781670 */
[----:B------:R-:W-:-:S04]  /*6ea0*/  @!P5 FMNMX.NAN R3, R3, |R134|, !PT ;  /* 0x400000860303d209 */ /* 0x000fc80007820000 */
[----:B------:R-:W-:Y:S02]  /*6eb0*/  @!P3 FMNMX.NAN R3, R3, |R67|, !PT ;  /* 0x400000430303b209 */ /* 0x000fe40007820000 */
[----:B------:R-:W-:Y:S02]  /*6ec0*/  ISETP.GE.AND P3, PT, R88, 0x29, PT ;  /* 0x000000295800780c */ /* 0x000fe40003f66270 */
[----:B------:R-:W-:Y:S02]  /*6ed0*/  @!P4 FMNMX.NAN R3, R3, |R136|, !PT ;  /* 0x400000880303c209 */ /* 0x000fe40007820000 */
        /* <DEDUP_REMOVED lines=27> */
[----:B------:R-:W-:-:S04]  /*7090*/  @!P3 FMNMX.NAN R3, R3, |R73|, !PT ;  /* 0x400000490303b209 */ /* 0x000fc80007820000 */
[----:B------:R-:W-:-:S07]  /*70a0*/  @!P4 FMNMX.NAN R3, R3, |R148|, !PT ;  /* 0x400000940303c209 */ /* 0x000fce0007820000 */
.L_x_75:
[----:B------:R-:W-:Y:S05]  /*70b0*/  @!P6 BRA `(.L_x_76) ;  /* 0x0000000000a0e947 */ /* 0x000fea0003800000 */
        /* <DEDUP_REMOVED lines=40> */
.L_x_76:
[----:B------:R-:W-:Y:S05]  /*7340*/  @P1 BRA `(.L_x_77) ;  /* 0x0000000000041947 */ /* 0x000fea0003800000 */
[----:B------:R-:W-:-:S04]  /*7350*/  DEPBAR.LE SB0, 0x1 ;  /* 0x000080400000791a */ /* 0x000fc80000000000 */
.L_x_77:
[----:B------:R-:W-:Y:S05]  /*7360*/  WARPSYNC.ALL ;  /* 0x0000000000007948 */ /* 0x000fea0003800000 */
[----:B------:R-:W-:Y:S01]  /*7370*/  BAR.SYNC.DEFER_BLOCKING 0x1, 0x100 ;  /* 0x0044000000007b1d */ /* 0x000fe20000010000 */
[--C-:B------:R-:W-:Y:S02]  /*7380*/  SHF.R.U32.HI R56, RZ, 0x8, R178.reuse ;  /* 0x00000008ff387819 */ /* 0x100fe400000116b2 */
[--C-:B------:R-:W-:Y:S02]  /*7390*/  SHF.R.U32.HI R58, RZ, 0x10, R178.reuse ;  /* 0x00000010ff3a7819 */ /* 0x100fe400000116b2 */
[----:B------:R-:W-:-:S02]  /*73a0*/  SHF.R.U32.HI R60, RZ, 0x18, R178 ;  /* 0x00000018ff3c7819 */ /* 0x000fc400000116b2 */
[--C-:B------:R-:W-:Y:S02]  /*73b0*/  SHF.R.U32.HI R62, RZ, 0x8, R180.reuse ;  /* 0x00000008ff3e7819 */ /* 0x100fe400000116b4 */
[----:B------:R-:W-:Y:S01]  /*73c0*/  ISETP.NE.AND P3, PT, R65, RZ, PT ;  /* 0x000000ff4100720c */ /* 0x000fe20003f65270 */
[----:B------:R1:W-:Y:S04]  /*73d0*/  STS.U8 [R27+UR53+0x5400], R64 ;  /* 0x005400401b007988 */ /* 0x0003e80008000035 */
[----:B------:R2:W-:Y:S04]  /*73e0*/  STS.U8 [R49+0x5400], R50 ;  /* 0x0054003231007388 */ /* 0x0005e80000000000 */
        /* <DEDUP_REMOVED lines=20> */
[----:B------:R-:W-:Y:S01]  /*7530*/  ULEA.HI UR4, UR12, UR12, URZ, 0x1 ;  /* 0x0000000c0c047291 */ /* 0x000fe2000f8f083f */
[----:B------:R-:W-:Y:S02]  /*7540*/  IADD3 R51, R47, 0x6400, R26 ;  /* 0x000064002f337810 */ /* 0x000fe40007ffe01a */
[--C-:B-1----:R-:W-:Y:S01]  /*7550*/  SHF.R.U32.HI R50, RZ, 0x8, R74.reuse ;  /* 0x00000008ff327819 */ /* 0x102fe2000001164a */
[----:B------:R-:W-:Y:S01]  /*7560*/  ULOP3.LUT UR4, UR4, 0xffffe, URZ, 0xc0, !UPT ;  /* 0x000ffffe04047892 */ /* 0x000fe2000f8ec03f */
[----:B------:R-:W-:Y:S02]  /*7570*/  SHF.R.U32.HI R54, RZ, 0x18, R74 ;  /* 0x00000018ff367819 */ /* 0x000fe4000001164a */
[--C-:B------:R-:W-:Y:S01]  /*7580*/  SHF.R.U32.HI R56, RZ, 0x8, R76.reuse ;  /* 0x00000008ff387819 */ /* 0x100fe2000001164c */
[----:B------:R-:W-:Y:S01]  /*7590*/  UIADD3 UR4, UR12, -UR4, URZ ;  /* 0x800000040c047290 */ /* 0x000fe2000fffe03f */
[--C-:B------:R-:W-:Y:S02]  /*75a0*/  SHF.R.U32.HI R53, RZ, 0x10, R76.reuse ;  /* 0x00000010ff357819 */ /* 0x100fe4000001164c */
[----:B------:R-:W-:-:S02]  /*75b0*/  SHF.R.U32.HI R58, RZ, 0x18, R76 ;  /* 0x00000018ff3a7819 */ /* 0x000fc4000001164c */
[--C-:B------:R-:W-:Y:S01]  /*75c0*/  SHF.R.U32.HI R60, RZ, 0x8, R78.reuse ;  /* 0x00000008ff3c7819 */ /* 0x100fe2000001164e */
[----:B------:R-:W-:Y:S01]  /*75d0*/  IMAD.U32 R52, RZ, RZ, UR4 ;  /* 0x00000004ff347e24 */ /* 0x000fe2000f8e00ff */
[----:B------:R-:W-:-:S03]  /*75e0*/  SHF.R.U32.HI R55, RZ, 0x10, R78 ;  /* 0x00000010ff377819 */ /* 0x000fc6000001164e */
[C---:B------:R-:W-:Y:S02]  /*75f0*/  IMAD R57, R52.reuse, 0x1000, R26 ;  /* 0x0000100034397824 */ /* 0x040fe400078e021a */
[----:B------:R-:W-:Y:S01]  /*7600*/  IMAD R51, R52, 0x1000, R51 ;  /* 0x0000100034337824 */ /* 0x000fe200078e0233 */
[----:B------:R-:W-:Y:S02]  /*7610*/  SHF.R.U32.HI R52, RZ, 0x10, R74 ;  /* 0x00000010ff347819 */ /* 0x000fe4000001164a */
[----:B------:R-:W-:Y:S04]  /*7620*/  STS.U8 [R57+0x6400], R74 ;  /* 0x0064004a39007388 */ /* 0x000fe80000000000 */
[----:B------:R1:W-:Y:S04]  /*7630*/  STS.U8 [R51], R50 ;  /* 0x0000003233007388 */ /* 0x0003e80000000000 */
[----:B------:R2:W-:Y:S04]  /*7640*/  STS.U8 [R57+0x6408], R52 ;  /* 0x0064083439007388 */ /* 0x0005e80000000000 */
[----:B------:R3:W-:Y:S01]  /*7650*/  STS.U8 [R51+0x8], R54 ;  /* 0x0000083633007388 */ /* 0x0007e20000000000 */
[----:B-1----:R-:W-:-:S03]  /*7660*/  SHF.R.U32.HI R50, RZ, 0x18, R78 ;  /* 0x00000018ff327819 */ /* 0x002fc6000001164e */
[----:B------:R-:W-:Y:S01]  /*7670*/  STS.U8 [R57+0x6800], R76 ;  /* 0x0068004c39007388 */ /* 0x000fe20000000000 */
[----:B--2---:R-:W-:-:S03]  /*7680*/  SHF.R.U32.HI R52, RZ, 0x8, R80 ;  /* 0x00000008ff347819 */ /* 0x004fc60000011650 */
[----:B------:R1:W-:Y:S01]  /*7690*/  STS.U8 [R51+0x400], R56 ;  /* 0x0004003833007388 */ /* 0x0003e20000000000 */
[----:B---3--:R-:W-:-:S03]  /*76a0*/  SHF.R.U32.HI R54, RZ, 0x10, R80 ;  /* 0x00000010ff367819 */ /* 0x008fc60000011650 */
[----:B------:R2:W-:Y:S04]  /*76b0*/  STS.U8 [R57+0x6808], R53 ;  /* 0x0068083539007388 */ /* 0x0005e80000000000 */
[----:B------:R2:W-:Y:S01]  /*76c0*/  STS.U8 [R51+0x408], R58 ;  /* 0x0004083a33007388 */ /* 0x0005e20000000000 */
[----:B-1----:R-:W-:-:S03]  /*76d0*/  SHF.R.U32.HI R56, RZ, 0x18, R80 ;  /* 0x00000018ff387819 */ /* 0x002fc60000011650 */
[----:B------:R2:W-:Y:S04]  /*76e0*/  STS.U8 [R57+0x6c00], R78 ;  /* 0x006c004e39007388 */ /* 0x0005e80000000000 */
[----:B------:R2:W-:Y:S04]  /*76f0*/  STS.U8 [R51+0x800], R60 ;  /* 0x0008003c33007388 */ /* 0x0005e80000000000 */
[----:B------:R2:W-:Y:S04]  /*7700*/  STS.U8 [R57+0x6c08], R55 ;  /* 0x006c083739007388 */ /* 0x0005e80000000000 */
[----:B------:R2:W-:Y:S04]  /*7710*/  STS.U8 [R51+0x808], R50 ;  /* 0x0008083233007388 */ /* 0x0005e80000000000 */
[----:B------:R2:W-:Y:S04]  /*7720*/  STS.U8 [R57+0x7000], R80 ;  /* 0x0070005039007388 */ /* 0x0005e80000000000 */
[----:B------:R2:W-:Y:S04]  /*7730*/  STS.U8 [R51+0xc00], R52 ;  /* 0x000c003433007388 */ /* 0x0005e80000000000 */
[----:B------:R2:W-:Y:S04]  /*7740*/  STS.U8 [R57+0x7008], R54 ;  /* 0x0070083639007388 */ /* 0x0005e80000000000 */
[----:B------:R2:W-:Y:S02]  /*7750*/  STS.U8 [R51+0xc08], R56 ;  /* 0x000c083833007388 */ /* 0x0005e40000000000 */
.L_x_78:
[----:B------:R-:W-:Y:S01]  /*7760*/  @!PT LDS RZ, [RZ] ;  /* 0x00000000fffff984 */ /* 0x000fe20000000800 */
[----:B------:R-:W-:Y:S01]  /*7770*/  @!PT LDS RZ, [RZ] ;  /* 0x00000000fffff984 */ /* 0x000fe20000000800 */
[----:B------:R-:W-:Y:S01]  /*7780*/  @!PT LDS RZ, [RZ] ;  /* 0x00000000fffff984 */ /* 0x000fe20000000800 */
[----:B------:R-:W-:Y:S01]  /*7790*/  @!PT LDS RZ, [RZ] ;  /* 0x00000000fffff984 */ /* 0x000fe20000000800 */
[----:B------:R3:W-:Y:S06]  /*77a0*/  MEMBAR.ALL.CTA ;  /* 0x0000000000007992 */ /* 0x0007ec0000008000 */
[----:B---3--:R-:W3:Y:S02]  /*77b0*/  FENCE.VIEW.ASYNC.S ;  /* 0x00000000000073c6 */ /* 0x008ee40000000000 */
[----:B---3--:R-:W-:Y:S01]  /*77c0*/  VOTEU.ALL UP1, P1 ;  /* 0x00000000003f7886 */ /* 0x008fe20000820000 */
[----:B------:R-:W-:Y:S01]  /*77d0*/  UMOV UR5, UR45 ;  /* 0x0000002d00057c82 */ /* 0x000fe20008000000 */
[----:B------:R-:W-:Y:S01]  /*77e0*/  UMOV UR7, UR47 ;  /* 0x0000002f00077c82 */ /* 0x000fe20008000000 */
[----:B------:R-:W-:Y:S02]  /*77f0*/  BSSY B0, `(.L_x_79) ;  /* 0x0000015000007945 */ /* 0x000fe40003800000 */
[----:B------:R-:W-:-:S02]  /*7800*/  @!UP1 UIADD3 UR8, UP0, UR48, 0x7f0, URZ ;  /* 0x000007f030089890 */ /* 0x000fc4000ff1e03f */
[----:B------:R-:W-:Y:S02]  /*7810*/  @!UP1 UIADD3 UR6, UR46, 0x20, URZ ;  /* 0x000000202e069890 */ /* 0x000fe4000fffe03f */
[----:B------:R-:W-:Y:S02]  /*7820*/  @!UP1 UIADD3 UR4, UR53, 0x5400, URZ ;  /* 0x0000540035049890 */ /* 0x000fe4000fffe03f */
[----:B------:R-:W-:Y:S02]  /*7830*/  @!UP1 UIADD3.X UR9, URZ, UR49, URZ, UP0, !UPT ;  /* 0x000000313f099290 */ /* 0x000fe400087fe43f */
[----:B------:R-:W-:Y:S01]  /*7840*/  VOTEU.ALL UP0, P1 ;  /* 0x00000000003f7886 */ /* 0x000fe20000800000 */
[----:B------:R-:W-:Y:S06]  /*7850*/  BAR.SYNC.DEFER_BLOCKING 0x1, 0x100 ;  /* 0x0044000000007b1d */ /* 0x000fec0000010000 */
[----:B------:R3:W-:Y:S01]  /*7860*/  @!UP0 UTMASTG.3D [UR4], [UR8] ;  /* 0x00000004080083b5 */ /* 0x0007e20008010000 */
[----:B------:R-:W-:Y:S05]  /*7870*/  @P2 BRA `(.L_x_80) ;  /* 0x0000000000302947 */ /* 0x000fea0003800000 */
[----:B---3--:R-:W-:Y:S02]  /*7880*/  ULEA.HI UR4, UR12, UR12, URZ, 0x1 ;  /* 0x0000000c0c047291 */ /* 0x008fe4000f8f083f */
[----:B------:R-:W-:Y:S02]  /*7890*/  UIADD3 UR8, UP0, UR48, 0x4f0, URZ ;  /* 0x000004f030087890 */ /* 0x000fe4000ff1e03f */
[----:B------:R-:W-:Y:S02]  /*78a0*/  ULOP3.LUT UR4, UR4, 0xffffe, URZ, 0xc0, !UPT ;  /* 0x000ffffe04047892 */ /* 0x000fe4000f8ec03f */
[----:B------:R-:W-:Y:S02]  /*78b0*/  UIADD3 UR6, UR46, 0x20, URZ ;  /* 0x000000202e067890 */ /* 0x000fe4000fffe03f */
[----:B------:R-:W-:Y:S02]  /*78c0*/  UIADD3 UR4, UR12, -UR4, URZ ;  /* 0x800000040c047290 */ /* 0x000fe4000fffe03f */
[----:B------:R-:W-:-:S02]  /*78d0*/  UIADD3.X UR9, URZ, UR49, URZ, UP0, !UPT ;  /* 0x000000313f097290 */ /* 0x000fc400087fe43f */
[----:B------:R-:W-:Y:S01]  /*78e0*/  ULEA UR4, UR4, UR53, 0xc ;  /* 0x0000003504047291 */ /* 0x000fe2000f8e603f */
[----:B------:R-:W-:Y:S01]  /*78f0*/  UMOV UR5, UR45 ;  /* 0x0000002d00057c82 */ /* 0x000fe20008000000 */
[----:B------:R-:W-:Y:S02]  /*7900*/  UMOV UR7, UR47 ;  /* 0x0000002f00077c82 */ /* 0x000fe40008000000 */
[----:B------:R-:W-:-:S09]  /*7910*/  UIADD3 UR4, UR4, 0x6400, URZ ;  /* 0x0000640004047890 */ /* 0x000fd2000fffe03f */
[----:B------:R4:W-:Y:S02]  /*7920*/  UTMASTG.3D [UR4], [UR8] ;  /* 0x00000004080073b5 */ /* 0x0009e40008010000 */
[----:B----4-:R-:W-:Y:S01]  /*7930*/  NOP ;  /* 0x0000000000007918 */ /* 0x010fe20000000000 */
.L_x_80:
[----:B---3--:R-:W-:Y:S05]  /*7940*/  BSYNC B0 ;  /* 0x0000000000007941 */ /* 0x008fea0003800000 */
.L_x_79:
[----:B------:R-:W-:Y:S04]  /*7950*/  BSSY B0, `(.L_x_81) ;  /* 0x0000003000007945 */ /* 0x000fe80003800000 */
[----:B------:R-:W-:Y:S05]  /*7960*/  @P1 BRA `(.L_x_82) ;  /* 0x0000000000041947 */ /* 0x000fea0003800000 */
[----:B------:R0:W-:Y:S02]  /*7970*/  UTMACMDFLUSH ;  /* 0x00000000000079b7 */ /* 0x0001e40000000000 */
.L_x_82:
[----:B------:R-:W-:Y:S05]  /*7980*/  BSYNC B0 ;  /* 0x0000000000007941 */ /* 0x000fea0003800000 */
.L_x_81:
[----:B------:R-:W-:Y:S01]  /*7990*/  ISETP.NE.AND P3, PT, R59, RZ, PT ;  /* 0x000000ff3b00720c */ /* 0x000fe20003f65270 */
[----:B------:R-:W-:-:S12]  /*79a0*/  BSSY B0, `(.L_x_83) ;  /* 0x0000062000007945 */ /* 0x000fd80003800000 */
[----:B------:R-:W-:Y:S05]  /*79b0*/  @!P3 BRA `(.L_x_84) ;  /* 0x000000040080b947 */ /* 0x000fea0003800000 */
[----:B------:R-:W-:-:S13]  /*79c0*/  ISETP.NE.AND P3, PT, R131, 0x3, PT ;  /* 0x000000038300780c */ /* 0x000fda0003f65270 */
[----:B------:R-:W-:Y:S05]  /*79d0*/  @!P3 BRA `(.L_x_85) ;  /* 0x000000000004b947 */ /* 0x000fea0003800000 */
[----:B------:R-:W-:Y:S01]  /*79e0*/  BPT.TRAP 0x1 ;  /* 0x000000040000795c */ /* 0x000fe20000300000 */
.L_x_85:
[----:B------:R-:W-:Y:S01]  /*79f0*/  LEA R33, R132, UR53, 0x3 ;  /* 0x0000003584217c11 */ /* 0x000fe2000f8e18ff */
[----:B------:R-:W-:Y:S01]  /*7a00*/  BSSY B1, `(.L_x_86) ;  /* 0x0000004000017945 */ /* 0x000fe20003800000 */
[----:B-12---:R-:W-:-:S04]  /*7a10*/  SHF.L.U32 R50, R133, 0x1f, RZ ;  /* 0x0000001f85327819 */ /* 0x006fc800000006ff */
[----:B------:R-:W1:Y:S02]  /*7a20*/  SYNCS.PHASECHK.TRANS64.TRYWAIT P4, [R33+URZ+0x60], R50 ;  /* 0x00006032210075a7 */ /* 0x000e64000808017f */
[----:B-1----:R-:W-:Y:S05]  /*7a30*/  @!P4 BRA `(.L_x_87) ;  /* 0x0000006000ccc947 */ /* 0x002fea0003800000 */
.L_x_196:
[----:B------:R-:W-:Y:S05]  /*7a40*/  BSYNC B1 ;  /* 0x0000000000017941 */ /* 0x000fea0003800000 */
.L_x_86:
        /* <DEDUP_REMOVED lines=39> */
[----:B-1----:R-:W-:Y:S01]  /*7cc0*/  HADD2.F32 R34, -RZ, R7.H0_H0 ;  /* 0x20000007ff227230 */ /* 0x002fe20000004100 */
        /* <DEDUP_REMOVED lines=13> */
.L_x_89:
[----:B------:R-:W-:Y:S05]  /*7da0*/  BSYNC B1 ;  /* 0x0000000000017941 */ /* 0x000fea0003800000 */
.L_x_88:
        /* <DEDUP_REMOVED lines=8> */
.L_x_90:
        /* <DEDUP_REMOVED lines=25> */
.L_x_84:
[----:B------:R-:W-:Y:S05]  /*7fc0*/  BSYNC B0 ;  /* 0x0000000000007941 */ /* 0x000fea0003800000 */
.L_x_83:
        /* <DEDUP_REMOVED lines=141> */
.L_x_91:
        /* <DEDUP_REMOVED lines=41> */
.L_x_92:
[----:B------:R-:W-:Y:S05]  /*8b30*/  @P1 BRA `(.L_x_93) ;  /* 0x0000000000041947 */ /* 0x000fea0003800000 */
[----:B------:R-:W-:-:S04]  /*8b40*/  DEPBAR.LE SB0, 0x1 ;  /* 0x000080400000791a */ /* 0x000fc80000000000 */
.L_x_93:
        /* <DEDUP_REMOVED lines=57> */
.L_x_94:
[----:B------:R-:W-:Y:S01]  /*8ee0*/  @!PT LDS RZ, [RZ] ;  /* 0x00000000fffff984 */ /* 0x000fe20000000800 */
[----:B------:R-:W-:Y:S01]  /*8ef0*/  @!PT LDS RZ, [RZ] ;  /* 0x00000000fffff984 */ /* 0x000fe20000000800 */
[----:B------:R-:W-:Y:S01]  /*8f00*/  @!PT LDS RZ, [RZ] ;  /* 0x00000000fffff984 */ /* 0x000fe20000000800 */
[----:B------:R-:W-:Y:S01]  /*8f10*/  @!PT LDS RZ, [RZ] ;  /* 0x00000000fffff984 */ /* 0x000fe20000000800 */
[----:B------:R3:W-:Y:S06]  /*8f20*/  MEMBAR.ALL.CTA ;  /* 0x0000000000007992 */ /* 0x0007ec0000008000 */
[----:B---3--:R-:W3:Y:S02]  /*8f30*/  FENCE.VIEW.ASYNC.S ;  /* 0x00000000000073c6 */ /* 0x008ee40000000000 */
[----:B---3--:R-:W-:Y:S01]  /*8f40*/  VOTEU.ALL UP2, P1 ;  /* 0x00000000003f7886 */ /* 0x008fe20000840000 */
[----:B------:R-:W-:Y:S01]  /*8f50*/  VOTEU.ALL UP3, P2 ;  /* 0x00000000003f7886 */ /* 0x000fe20001060000 */
[----:B------:R-:W-:Y:S01]  /*8f60*/  VOTEU.ALL UP4, P1 ;  /* 0x00000000003f7886 */ /* 0x000fe20000880000 */
[----:B------:R-:W-:Y:S01]  /*8f70*/  VOTEU.ALL UP5, P2 ;  /* 0x00000000003f7886 */ /* 0x000fe200010a0000 */
[----:B------:R-:W-:Y:S01]  /*8f80*/  UMOV UR5, UR45 ;  /* 0x0000002d00057c82 */ /* 0x000fe20008000000 */
[----:B------:R-:W-:Y:S01]  /*8f90*/  @!UP2 UIADD3 UR12, UP0, UR48, 0x7f0, URZ ;  /* 0x000007f0300ca890 */ /* 0x000fe2000ff1e03f */
[----:B------:R-:W-:Y:S01]  /*8fa0*/  BSSY B0, `(.L_x_95) ;  /* 0x0000010000007945 */ /* 0x000fe20003800000 */
[----:B------:R-:W-:-:S02]  /*8fb0*/  @!UP3 UIADD3 UR14, UP1, UR48, 0x4f0, URZ ;  /* 0x000004f0300eb890 */ /* 0x000fc4000ff3e03f */
[----:B------:R-:W-:Y:S02]  /*8fc0*/  @!UP2 UIADD3 UR6, UR46, 0x40, URZ ;  /* 0x000000402e06a890 */ /* 0x000fe4000fffe03f */
[----:B------:R-:W-:Y:S02]  /*8fd0*/  @!UP2 UIADD3 UR4, UR53, 0x4400, URZ ;  /* 0x000044003504a890 */ /* 0x000fe4000fffe03f */
[----:B------:R-:W-:Y:S02]  /*8fe0*/  @!UP2 UIADD3.X UR13, URZ, UR49, URZ, UP0, !UPT ;  /* 0x000000313f0da290 */ /* 0x000fe400087fe43f */
[----:B------:R-:W-:Y:S02]  /*8ff0*/  @!UP3 UIADD3 UR10, UR46, 0x40, URZ ;  /* 0x000000402e0ab890 */ /* 0x000fe4000fffe03f */
[----:B------:R-:W-:Y:S02]  /*9000*/  @!UP3 UIADD3 UR8, UR53, 0x6400, URZ ;  /* 0x000064003508b890 */ /* 0x000fe4000fffe03f */
[----:B------:R-:W-:Y:S01]  /*9010*/  @!UP3 UIADD3.X UR15, URZ, UR49, URZ, UP1, !UPT ;  /* 0x000000313f0fb290 */ /* 0x000fe20008ffe43f */
[----:B------:R-:W-:Y:S01]  /*9020*/  UMOV UR7, UR47 ;  /* 0x0000002f00077c82 */ /* 0x000fe20008000000 */
[----:B------:R-:W-:Y:S01]  /*9030*/  UMOV UR9, UR45 ;  /* 0x0000002d00097c82 */ /* 0x000fe20008000000 */
[----:B------:R-:W-:Y:S06]  /*9040*/  BAR.SYNC.DEFER_BLOCKING 0x1, 0x100 ;  /* 0x0044000000007b1d */ /* 0x000fec0000010000 */
[----:B------:R-:W-:Y:S01]  /*9050*/  UMOV UR11, UR47 ;  /* 0x0000002f000b7c82 */ /* 0x000fe20008000000 */
[----:B------:R3:W-:Y:S01]  /*9060*/  @!UP4 UTMASTG.3D [UR4], [UR12] ;  /* 0x000000040c00c3b5 */ /* 0x0007e20008010000 */
[----:B------:R3:W-:Y:S02]  /*9070*/  @!UP5 UTMASTG.3D [UR8], [UR14] ;  /* 0x000000080e00d3b5 */ /* 0x0007e40008010000 */
[----:B---3--:R-:W-:Y:S05]  /*9080*/  @P1 BRA `(.L_x_96) ;  /* 0x0000000000041947 */ /* 0x008fea0003800000 */
[----:B------:R0:W-:Y:S02]  /*9090*/  UTMACMDFLUSH ;  /* 0x00000000000079b7 */ /* 0x0001e40000000000 */
.L_x_96:
[----:B------:R-:W-:Y:S05]  /*90a0*/  BSYNC B0 ;  /* 0x0000000000007941 */ /* 0x000fea0003800000 */
.L_x_95:
[----:B------:R-:W-:Y:S01]  /*90b0*/  ISETP.NE.AND P3, PT, R59, RZ, PT ;  /* 0x000000ff3b00720c */ /* 0x000fe20003f65270 */
[----:B------:R-:W-:Y:S01]  /*90c0*/  UIADD3 UR8, UR51, 0x3, URZ ;  /* 0x0000000333087890 */ /* 0x000fe2000fffe03f */
[----:B------:R-:W-:Y:S11]  /*90d0*/  BSSY B0, `(.L_x_97) ;  /* 0x0000063000007945 */ /* 0x000ff60003800000 */
[----:B------:R-:W-:Y:S05]  /*90e0*/  @!P3 BRA `(.L_x_98) ;  /* 0x000000040084b947 */ /* 0x000fea0003800000 */
[----:B------:R-:W-:-:S13]  /*90f0*/  ISETP.NE.AND P3, PT, R131, 0x3, PT ;  /* 0x000000038300780c */ /* 0x000fda0003f65270 */
[----:B------:R-:W-:Y:S05]  /*9100*/  @!P3 BRA `(.L_x_99) ;  /* 0x000000000004b947 */ /* 0x000fea0003800000 */
[----:B------:R-:W-:Y:S01]  /*9110*/  BPT.TRAP 0x1 ;  /* 0x000000040000795c */ /* 0x000fe20000300000 */
.L_x_99:
[----:B------:R-:W-:Y:S01]  /*9120*/  SHF.L.U32 R7, R133, 0x1f, RZ ;  /* 0x0000001f85077819 */ /* 0x000fe200000006ff */
[----:B------:R-:W-:Y:S01]  /*9130*/  BSSY B1, `(.L_x_100) ;  /* 0x0000004000017945 */ /* 0x000fe20003800000 */
[----:B-12---:R-:W-:-:S04]  /*9140*/  LEA R50, R132, UR53, 0x3 ;  /* 0x0000003584327c11 */ /* 0x006fc8000f8e18ff */
[----:B------:R-:W1:Y:S02]  /*9150*/  SYNCS.PHASECHK.TRANS64.TRYWAIT P4, [R50+URZ+0x60], R7 ;  /* 0x00006007320075a7 */ /* 0x000e64000808017f */
[----:B-1----:R-:W-:Y:S05]  /*9160*/  @!P4 BRA `(.L_x_101) ;  /* 0x0000004c0014c947 */ /* 0x002fea0003800000 */
.L_x_197:
[----:B------:R-:W-:Y:S05]  /*9170*/  BSYNC B1 ;  /* 0x0000000000017941 */ /* 0x000fea0003800000 */
.L_x_100:
[----:B------:R-:W-:Y:S04]  /*9180*/  BSSY B1, `(.L_x_102) ;  /* 0x0000035000017945 */ /* 0x000fe80003800000 */
[----:B------:R-:W-:Y:S05]  /*9190*/  @P0 BRA `(.L_x_103) ;  /* 0x0000000000cc0947 */ /* 0x000fea0003800000 */
[----:B-1----:R-:W-:-:S04]  /*91a0*/  IMAD R7, R132, 0x1000, R27 ;  /* 0x0000100084077824 */ /* 0x002fc800078e021b */
[----:B------:R-:W-:Y:S01]  /*91b0*/  VIADD R6, R7, UR53 ;  /* 0x0000003507067c36 */ /* 0x000fe20008000000 */
[----:B------:R-:W1:Y:S03]  /*91c0*/  LDS.U8 R8, [R7+UR53+0x400] ;  /* 0x0004003507087984 */ /* 0x000e660008000000 */
[----:B------:R-:W-:Y:S01]  /*91d0*/  IMAD.IADD R34, R47, 0x1, R6 ;  /* 0x000000012f227824 */ /* 0x000fe200078e0206 */
[----:B------:R-:W2:Y:S04]  /*91e0*/  LDS.U8 R10, [R7+UR53+0x408] ;  /* 0x00040835070a7984 */ /* 0x000ea80008000000 */
[----:B------:R-:W3:Y:S04]  /*91f0*/  LDS.U8 R12, [R7+UR53+0x800] ;  /* 0x00080035070c7984 */ /* 0x000ee80008000000 */
[----:B------:R-:W4:Y:S04]  /*9200*/  LDS.U8 R14, [R7+UR53+0x808] ;  /* 0x00080835070e7984 */ /* 0x000f280008000000 */
[----:B------:R-:W5:Y:S04]  /*9210*/  LDS.U8 R20, [R7+UR53+0xc00] ;  /* 0x000c003507147984 */ /* 0x000f680008000000 */
[----:B------:R-:W5:Y:S04]  /*9220*/  LDS.U8 R24, [R7+UR53+0xc08] ;  /* 0x000c083507187984 */ /* 0x000f680008000000 */
[----:B------:R-:W5:Y:S04]  /*9230*/  LDS.U8 R29, [R7+UR53+0x1000] ;  /* 0x00100035071d7984 */ /* 0x000f680008000000 */
[----:B------:R-:W5:Y:S04]  /*9240*/  LDS.U8 R32, [R7+UR53+0x1008] ;  /* 0x0010083507207984 */ /* 0x000f680008000000 */
[----:B------:R-:W5:Y:S04]  /*9250*/  LDS.U8 R9, [R34+0x400] ;  /* 0x0004000022097984 */ /* 0x000f680000000000 */
[----:B------:R-:W5:Y:S04]  /*9260*/  LDS.U8 R11, [R34+0x408] ;  /* 0x00040800220b7984 */ /* 0x000f680000000000 */
[----:B------:R-:W5:Y:S01]  /*9270*/  LDS.U8 R13, [R34+0x800] ;  /* 0x00080000220d7984 */ /* 0x000f620000000000 */
        /* <DEDUP_REMOVED lines=11> */
[----:B-----5:R-:W-:Y:S01]  /*9330*/  F2FP.F16.E4M3.UNPACK_B R20, R20 ;  /* 0x00000014ff14723e */ /* 0x020fe200020006ff */
[----:B------:R-:W-:Y:S02]  /*9340*/  HADD2.F32 R12, -RZ, R14.H0_H0 ;  /* 0x2000000eff0c7230 */ /* 0x000fe40000004100 */
[----:B------:R5:W4:Y:S01]  /*9350*/  LDS.U8 R33, [R34+0x1008] ;  /* 0x0010080022217984 */ /* 0x000b220000000000 */
        /* <DEDUP_REMOVED lines=9> */
[----:B-----5:R-:W-:Y:S01]  /*93f0*/  HADD2.F32 R34, -RZ, R9.H0_H0 ;  /* 0x20000009ff227230 */ /* 0x020fe20000004100 */
        /* <DEDUP_REMOVED lines=13> */
.L_x_103:
[----:B------:R-:W-:Y:S05]  /*94d0*/  BSYNC B1 ;  /* 0x0000000000017941 */ /* 0x000fea0003800000 */
.L_x_102:
        /* <DEDUP_REMOVED lines=8> */
.L_x_104:
[----:B------:R-:W3:Y:S01]  /*9560*/  S2R R52, SR_CgaCtaId ;  /* 0x0000000000347919 */ /* 0x000ee20000008800 */
[C---:B-1----:R-:W-:Y:S01]  /*9570*/  LEA R7, R132.reuse, UR53, 0x3 ;  /* 0x0000003584077c11 */ /* 0x042fe2000f8e18ff */
[----:B------:R-:W-:Y:S02]  /*9580*/  VIADD R9, R132, 0x1 ;  /* 0x0000000184097836 */ /* 0x000fe40000000000 */
[-C--:B------:R-:W-:Y:S01]  /*9590*/  FMUL R11, R8, R127.reuse ;  /* 0x0000007f080b7220 */ /* 0x080fe20000400000 */
[-C--:B------:R-:W-:Y:S01]  /*95a0*/  FMUL R13, R36, R127.reuse ;  /* 0x0000007f240d7220 */ /* 0x080fe20000400000 */
[-C--:B------:R-:W-:Y:S01]  /*95b0*/  FMUL R15, R10, R127.reuse ;  /* 0x0000007f0a0f7220 */ /* 0x080fe20000400000 */
[----:B------:R-:W-:Y:S01]  /*95c0*/  VIADD R7, R7, 0x80 ;  /* 0x0000008007077836 */ /* 0x000fe20000000000 */
[C---:B------:R-:W-:Y:S01]  /*95d0*/  ISETP.NE.AND P0, PT, R9.reuse, 0x4, PT ;  /* 0x000000040900780c */ /* 0x040fe20003f05270 */
[-C--:B------:R-:W-:Y:S01]  /*95e0*/  FMUL R21, R38, R127.reuse ;  /* 0x0000007f26157220 */ /* 0x080fe20000400000 */
[-C--:B------:R-:W-:Y:S01]  /*95f0*/  FMUL R25, R12, R127.reuse ;  /* 0x0000007f0c197220 */ /* 0x080fe20000400000 */
[-C--:B------:R-:W-:Y:S01]  /*9600*/  FMUL R29, R40, R127.reuse ;  /* 0x0000007f281d7220 */ /* 0x080fe20000400000 */
[----:B------:R-:W-:Y:S01]  /*9610*/  SEL R50, RZ, 0x1, P0 ;  /* 0x00000001ff327807 */ /* 0x000fe20000000000 */
[-C--:B------:R-:W-:Y:S01]  /*9620*/  FMUL R31, R14, R127.reuse ;  /* 0x0000007f0e1f7220 */ /* 0x080fe20000400000 */
[----:B------:R-:W-:Y:S01]  /*9630*/  SEL R132, R9, RZ, P0 ;  /* 0x000000ff09847207 */ /* 0x000fe20000000000 */
        /* <DEDUP_REMOVED lines=8> */
[----:B------:R-:W-:-:S02]  /*96c0*/  LOP3.LUT R133, R133, R50, RZ, 0x3c, !PT ;  /* 0x0000003285857212 */ /* 0x000fc400078e3cff */
[----:B---3--:R-:W-:-:S04]  /*96d0*/  PRMT R7, R52, 0x654, R7 ;  /* 0x0000065434077816 */ /* 0x008fc80000000007 */
[----:B--2---:R1:W-:Y:S02]  /*96e0*/  SYNCS.ARRIVE.TRANS64.RED.A1T0 RZ, [R7+URZ], RZ ;  /* 0x000000ff07ff79a7 */ /* 0x0043e4000810043f */
[----:B-1----:R-:W-:-:S07]  /*96f0*/  FMUL R7, R6, R127 ;  /* 0x0000007f06077220 */ /* 0x002fce0000400000 */
.L_x_98:
[----:B------:R-:W-:Y:S05]  /*9700*/  BSYNC B0 ;  /* 0x0000000000007941 */ /* 0x000fea0003800000 */
.L_x_97:
[C-C-:B------:R-:W-:Y:S01]  /*9710*/  FFMA R6, R93.reuse, R111, R4.reuse ;  /* 0x0000006f5d067223 */ /* 0x140fe20000000004 */
[C-C-:B------:R-:W-:Y:S01]  /*9720*/  FFMA R110, R93.reuse, R110, R4.reuse ;  /* 0x0000006e5d6e7223 */ /* 0x140fe20000000004 */
[C-C-:B------:R-:W-:Y:S01]  /*9730*/  FFMA R8, R93.reuse, R115, R4.reuse ;  /* 0x000000735d087223 */ /* 0x140fe20000000004 */
[C-C-:B------:R-:W-:Y:S01]  /*9740*/  FFMA R114, R93.reuse, R114, R4.reuse ;  /* 0x000000725d727223 */ /* 0x140fe20000000004 */
[C-C-:B------:R-:W-:Y:S01]  /*9750*/  FFMA R12, R93.reuse, R119, R4.reuse ;  /* 0x000000775d0c7223 */ /* 0x140fe20000000004 */
[C-C-:B------:R-:W-:Y:S01]  /*9760*/  FFMA R118, R93.reuse, R118, R4.reuse ;  /* 0x000000765d767223 */ /* 0x140fe20000000004 */
[C-C-:B------:R-:W-:Y:S01]  /*9770*/  FFMA R20, R93.reuse, R123, R4.reuse ;  /* 0x0000007b5d147223 */ /* 0x140fe20000000004 */
[C---:B------:R-:W-:Y:S01]  /*9780*/  FFMA R122, R93.reuse, R122, R4 ;  /* 0x0000007a5d7a7223 */ /* 0x040fe20000000004 */
[C-C-:B------:R-:W-:Y:S01]  /*9790*/  FFMA R4, R93.reuse, R113, R30.reuse ;  /* 0x000000715d047223 */ /* 0x140fe2000000001e */
[C-C-:B------:R-:W-:Y:S01]  /*97a0*/  FFMA R112, R93.reuse, R112, R30.reuse ;  /* 0x000000705d707223 */ /* 0x140fe2000000001e */
[C-C-:B------:R-:W-:Y:S01]  /*97b0*/  FFMA R10, R93.reuse, R117, R30.reuse ;  /* 0x000000755d0a7223 */ /* 0x140fe2000000001e */
[C-C-:B------:R-:W-:Y:S01]  /*97c0*/  FFMA R116, R93.reuse, R116, R30.reuse ;  /* 0x000000745d747223 */ /* 0x140fe2000000001e */
[----:B------:R-:W-:Y:S01]  /*97d0*/  FADD R34, R4, R11 ;  /* 0x0000000b04227221 */ /* 0x000fe20000000000 */
[----:B------:R-:W-:Y:S01]  /*97e0*/  FADD R112, R112, R13 ;  /* 0x0000000d70707221 */ /* 0x000fe20000000000 */
[C-C-:B------:R-:W-:Y:S01]  /*97f0*/  FFMA R14, R93.reuse, R121, R30.reuse ;  /* 0x000000795d0e7223 */ /* 0x140fe2000000001e */
[C-C-:B------:R-:W-:Y:S01]  /*9800*/  FFMA R120, R93.reuse, R120, R30.reuse ;  /* 0x000000785d787223 */ /* 0x140fe2000000001e */
[C-C-:B------:R-:W-:Y:S01]  /*9810*/  FFMA R24, R93.reuse, R125, R30.reuse ;  /* 0x0000007d5d187223 */ /* 0x140fe2000000001e */
[----:B------:R-:W-:Y:S01]  /*9820*/  FFMA R30, R93, R124, R30 ;  /* 0x0000007c5d1e7223 */ /* 0x000fe2000000001e */
[----:B------:R-:W-:Y:S01]  /*9830*/  FADD R25, R10, R25 ;  /* 0x000000190a197221 */ /* 0x000fe20000000000 */
[----:B------:R-:W-:Y:S01]  /*9840*/  FADD R116, R116, R29 ;  /* 0x0000001d74747221 */ /* 0x000fe20000000000 */
[----:B------:R-:W-:Y:S01]  /*9850*/  FADD R32, R6, R7 ;  /* 0x0000000706207221 */ /* 0x000fe20000000000 */
[-C--:B------:R-:W-:Y:S01]  /*9860*/  FMUL R4, R34, R90.reuse ;  /* 0x0000005a22047220 */ /* 0x080fe20000400000 */
[-C--:B------:R-:W-:Y:S01]  /*9870*/  FMUL R7, R112, R90.reuse ;  /* 0x0000005a70077220 */ /* 0x080fe20000400000 */
[----:B------:R-:W-:Y:S01]  /*9880*/  FADD R36, R8, R15 ;  /* 0x0000000f08247221 */ /* 0x000fe20000000000 */
[----:B------:R-:W-:Y:S01]  /*9890*/  FADD R110, R110, R9 ;  /* 0x000000096e6e7221 */ /* 0x000fe20000000000 */
[----:B------:R-:W-:Y:S01]  /*98a0*/  FADD R114, R114, R21 ;  /* 0x0000001572727221 */ /* 0x000fe20000000000 */
[----:B------:R-:W-:Y:S01]  /*98b0*/  FADD R35, R14, R35 ;  /* 0x000000230e237221 */ /* 0x000fe20000000000 */
[----:B------:R-:W-:Y:S01]  /*98c0*/  FADD R120, R120, R37 ;  /* 0x0000002578787221 */ /* 0x000fe20000000000 */
[----:B------:R-:W-:Y:S01]  /*98d0*/  FADD R24, R24, R43 ;  /* 0x0000002b18187221 */ /* 0x000fe20000000000 */
[----:B------:R-:W-:Y:S01]  /*98e0*/  FADD R30, R30, R45 ;  /* 0x0000002d1e1e7221 */ /* 0x000fe20000000000 */
[-C--:B------:R-:W-:Y:S01]  /*98f0*/  FMUL R8, R25, R90.reuse ;  /* 0x0000005a19087220 */ /* 0x080fe20000400000 */
[----:B------:R-:W-:Y:S01]  /*9900*/  FMUL R11, R116, R90 ;  /* 0x0000005a740b7220 */ /* 0x000fe20000400000 */
[----:B------:R-:W-:Y:S01]  /*9910*/  FADD R31, R12, R31 ;  /* 0x0000001f0c1f7221 */ /* 0x000fe20000000000 */
[----:B------:R-:W-:Y:S01]  /*9920*/  F2FP.SATFINITE.E4M3.F32.PACK_AB_MERGE_C R14, R7, R4, RZ ;  /* 0x00000004070e723e */ /* 0x000fe200048070ff */
[-C--:B------:R-:W-:Y:S01]  /*9930*/  FMUL R4, R32, R90.reuse ;  /* 0x0000005a20047220 */ /* 0x080fe20000400000 */
[-C--:B------:R-:W-:Y:S01]  /*9940*/  FMUL R7, R110, R90.reuse ;  /* 0x0000005a6e077220 */ /* 0x080fe20000400000 */
[-C--:B------:R-:W-:Y:S01]  /*9950*/  FMUL R12, R24, R90.reuse ;  /* 0x0000005a180c7220 */ /* 0x080fe20000400000 */
[-C--:B------:R-:W-:Y:S01]  /*9960*/  FMUL R15, R30, R90.reuse ;  /* 0x0000005a1e0f7220 */ /* 0x080fe20000400000 */
[-C--:B------:R-:W-:Y:S01]  /*9970*/  FMUL R6, R36, R90.reuse ;  /* 0x0000005a24067220 */ /* 0x080fe20000400000 */
[----:B------:R-:W-:Y:S01]  /*9980*/  FMUL R9, R114, R90 ;  /* 0x0000005a72097220 */ /* 0x000fe20000400000 */
[----:B------:R-:W-:Y:S01]  /*9990*/  F2FP.SATFINITE.E4M3.F32.PACK_AB_MERGE_C R8, R11, R8, RZ ;  /* 0x000000080b08723e */ /* 0x000fe200048070ff */
[----:B------:R-:W-:Y:S01]  /*99a0*/  FADD R118, R118, R33 ;  /* 0x0000002176767221 */ /* 0x000fe20000000000 */
[----:B-12---:R-:W-:Y:S01]  /*99b0*/  FMNMX.NAN R58, RZ, R35, !PT ;  /* 0x00000023ff3a7209 */ /* 0x006fe20007820000 */
[----:B------:R-:W-:Y:S01]  /*99c0*/  FADD R39, R20, R39 ;  /* 0x0000002714277221 */ /* 0x000fe20000000000 */
[----:B------:R-:W-:Y:S01]  /*99d0*/  FMNMX.NAN R60, RZ, R120, !PT ;  /* 0x00000078ff3c7209 */ /* 0x000fe20007820000 */
[----:B------:R-:W-:Y:S01]  /*99e0*/  FADD R122, R122, R41 ;  /* 0x000000297a7a7221 */ /* 0x000fe20000000000 */
[-C--:B------:R-:W-:Y:S01]  /*99f0*/  FMUL R10, R35, R90.reuse ;  /* 0x0000005a230a7220 */ /* 0x080fe20000400000 */
[----:B------:R-:W-:Y:S01]  /*9a00*/  FMUL R13, R120, R90 ;  /* 0x0000005a780d7220 */ /* 0x000fe20000400000 */
[----:B------:R-:W-:Y:S01]  /*9a10*/  FMNMX.NAN R42, RZ, R34, !PT ;  /* 0x00000022ff2a7209 */ /* 0x000fe20007820000 */
[----:B------:R-:W-:Y:S01]  /*9a20*/  FMUL R20, R60, R91 ;  /* 0x0000005b3c147220 */ /* 0x000fe20000400000 */
[----:B------:R-:W-:-:S02]  /*9a30*/  FMNMX.NAN R44, RZ, R112, !PT ;  /* 0x00000070ff2c7209 */ /* 0x000fc40007820000 */
[----:B------:R-:W-:Y:S01]  /*9a40*/  F2FP.SATFINITE.E4M3.F32.PACK_AB_MERGE_C R12, R15, R12, RZ ;  /* 0x0000000c0f0c723e */ /* 0x000fe200048070ff */
[----:B------:R-:W-:Y:S01]  /*9a50*/  FMUL R15, R58, R91 ;  /* 0x0000005b3a0f7220 */ /* 0x000fe20000400000 */
[----:B------:R-:W-:Y:S01]  /*9a60*/  F2FP.SATFINITE.E4M3.F32.PACK_AB_MERGE_C R29, R7, R4, R14 ;  /* 0x00000004071d723e */ /* 0x000fe2000480700e */
[----:B------:R-:W-:Y:S01]  /*9a70*/  FMUL R4, R31, R90 ;  /* 0x0000005a1f047220 */ /* 0x000fe20000400000 */
[----:B------:R-:W-:Y:S01]  /*9a80*/  F2FP.SATFINITE.E4M3.F32.PACK_AB_MERGE_C R33, R9, R6, R8 ;  /* 0x000000060921723e */ /* 0x000fe20004807008 */
[-C--:B------:R-:W-:Y:S01]  /*9a90*/  FMUL R7, R118, R90.reuse ;  /* 0x0000005a76077220 */ /* 0x080fe20000400000 */
[----:B------:R-:W-:Y:S01]  /*9aa0*/  FMNMX.NAN R50, RZ, R25, !PT ;  /* 0x00000019ff327209 */ /* 0x000fe20007820000 */
[----:B------:R-:W-:Y:S01]  /*9ab0*/  FMUL R6, R39, R90 ;  /* 0x0000005a27067220 */ /* 0x000fe20000400000 */
[----:B------:R-:W-:Y:S01]  /*9ac0*/  FMNMX.NAN R52, RZ, R116, !PT ;  /* 0x00000074ff347209 */ /* 0x000fe20007820000 */
[----:B------:R-:W-:Y:S01]  /*9ad0*/  FMUL R9, R122, R90 ;  /* 0x0000005a7a097220 */ /* 0x000fe20000400000 */
        /* <DEDUP_REMOVED lines=8> */
[----:B------:R-:W-:-:S02]  /*9b60*/  FMNMX.NAN R66, RZ, R24, !PT ;  /* 0x00000018ff427209 */ /* 0x000fc40007820000 */
[----:B------:R-:W-:Y:S02]  /*9b70*/  FMNMX.NAN R68, RZ, R30, !PT ;  /* 0x0000001eff447209 */ /* 0x000fe40007820000 */
        /* <DEDUP_REMOVED lines=9> */
[----:B------:R-:W-:Y:S01]  /*9c10*/  FMUL R12, R66, R91 ;  /* 0x0000005b420c7220 */ /* 0x000fe20000400000 */
        /* <DEDUP_REMOVED lines=60> */
.L_x_105:
        /* <DEDUP_REMOVED lines=41> */
.L_x_106:
[----:B------:R-:W-:Y:S05]  /*a270*/  @P1 BRA `(.L_x_107) ;  /* 0x0000000000041947 */ /* 0x000fea0003800000 */
[----:B------:R-:W-:-:S04]  /*a280*/  DEPBAR.LE SB0, 0x1 ;  /* 0x000080400000791a */ /* 0x000fc80000000000 */
.L_x_107:
[----:B------:R-:W-:Y:S05]  /*a290*/  WARPSYNC.ALL ;  /* 0x0000000000007948 */ /* 0x000fea0003800000 */
[----:B------:R-:W-:Y:S01]  /*a2a0*/  BAR.SYNC.DEFER_BLOCKING 0x1, 0x100 ;  /* 0x0044000000007b1d */ /* 0x000fe20000010000 */
[--C-:B------:R-:W-:Y:S02]  /*a2b0*/  SHF.R.U32.HI R10, RZ, 0x8, R72.reuse ;  /* 0x00000008ff0a7819 */ /* 0x100fe40000011648 */
[--C-:B------:R-:W-:Y:S02]  /*a2c0*/  SHF.R.U32.HI R12, RZ, 0x10, R72.reuse ;  /* 0x00000010ff0c7819 */ /* 0x100fe40000011648 */
[----:B------:R-:W-:-:S02]  /*a2d0*/  SHF.R.U32.HI R14, RZ, 0x18, R72 ;  /* 0x00000018ff0e7819 */ /* 0x000fc40000011648 */
[--C-:B------:R-:W-:Y:S02]  /*a2e0*/  SHF.R.U32.HI R20, RZ, 0x8, R74.reuse ;  /* 0x00000008ff147819 */ /* 0x100fe4000001164a */
[--C-:B------:R-:W-:Y:S02]  /*a2f0*/  SHF.R.U32.HI R24, RZ, 0x10, R74.reuse ;  /* 0x00000010ff187819 */ /* 0x100fe4000001164a */
[----:B------:R-:W-:Y:S01]  /*a300*/  ISETP.NE.AND P0, PT, R65, RZ, PT ;  /* 0x000000ff4100720c */ /* 0x000fe20003f05270 */
[----:B------:R-:W-:Y:S04]  /*a310*/  STS.U8 [R27+UR53+0x5400], R70 ;  /* 0x005400461b007988 */ /* 0x000fe80008000035 */
[----:B------:R1:W-:Y:S04]  /*a320*/  STS.U8 [R49+0x5400], R4 ;  /* 0x0054000431007388 */ /* 0x0003e80000000000 */
[----:B------:R2:W-:Y:S04]  /*a330*/  STS.U8 [R27+UR53+0x5408], R6 ;  /* 0x005408061b007988 */ /* 0x0005e80008000035 */
[----:B------:R3:W-:Y:S01]  /*a340*/  STS.U8 [R49+0x5408], R8 ;  /* 0x0054080831007388 */ /* 0x0007e20000000000 */
[----:B-1----:R-:W-:-:S03]  /*a350*/  SHF.R.U32.HI R4, RZ, 0x18, R74 ;  /* 0x00000018ff047819 */ /* 0x002fc6000001164a */
        /* <DEDUP_REMOVED lines=18> */
[--C-:B--2---:R-:W-:Y:S01]  /*a480*/  SHF.R.U32.HI R4, RZ, 0x8, R29.reuse ;  /* 0x00000008ff047819 */ /* 0x104fe2000001161d */
        /* <DEDUP_REMOVED lines=32> */
.L_x_108:
[----:B------:R-:W-:Y:S01]  /*a690*/  @!PT LDS RZ, [RZ] ;  /* 0x00000000fffff984 */ /* 0x000fe20000000800 */
[----:B------:R-:W-:Y:S01]  /*a6a0*/  @!PT LDS RZ, [RZ] ;  /* 0x00000000fffff984 */ /* 0x000fe20000000800 */
[----:B------:R-:W-:Y:S01]  /*a6b0*/  @!PT LDS RZ, [RZ] ;  /* 0x00000000fffff984 */ /* 0x000fe20000000800 */
[----:B------:R-:W-:Y:S01]  /*a6c0*/  @!PT LDS RZ, [RZ] ;  /* 0x00000000fffff984 */ /* 0x000fe20000000800 */
[----:B------:R1:W-:Y:S06]  /*a6d0*/  MEMBAR.ALL.CTA ;  /* 0x0000000000007992 */ /* 0x0003ec0000008000 */
[----:B-1----:R-:W1:Y:S02]  /*a6e0*/  FENCE.VIEW.ASYNC.S ;  /* 0x00000000000073c6 */ /* 0x002e640000000000 */
[----:B-1----:R-:W-:Y:S01]  /*a6f0*/  VOTEU.ALL UP1, P1 ;  /* 0x00000000003f7886 */ /* 0x002fe20000820000 */
        /* <DEDUP_REMOVED lines=11> */
[----:B-1----:R-:W-:Y:S02]  /*a7b0*/  ULEA.HI UR4, UR8, UR8, URZ, 0x1 ;  /* 0x0000000808047291 */ /* 0x002fe4000f8f083f */
        /* <DEDUP_REMOVED lines=11> */
.L_x_110:
[----:B-1----:R-:W-:Y:S05]  /*a870*/  BSYNC B0 ;  /* 0x0000000000007941 */ /* 0x002fea0003800000 */
.L_x_109:
[----:B------:R-:W-:Y:S04]  /*a880*/  BSSY B0, `(.L_x_111) ;  /* 0x0000003000007945 */ /* 0x000fe80003800000 */
[----:B------:R-:W-:Y:S05]  /*a890*/  @P1 BRA `(.L_x_112) ;  /* 0x0000000000041947 */ /* 0x000fea0003800000 */
[----:B------:R0:W-:Y:S02]  /*a8a0*/  UTMACMDFLUSH ;  /* 0x00000000000079b7 */ /* 0x0001e40000000000 */
.L_x_112:
[----:B------:R-:W-:Y:S05]  /*a8b0*/  BSYNC B0 ;  /* 0x0000000000007941 */ /* 0x000fea0003800000 */
.L_x_111:
[----:B------:R-:W-:Y:S05]  /*a8c0*/  @!P5 BRA `(.L_x_113) ;  /* 0x000000000054d947 */ /* 0x000fea0003800000 */
[----:B------:R-:W-:Y:S01]  /*a8d0*/  ISETP.GT.AND P0, PT, R3, -0x1, PT ;  /* 0xffffffff0300780c */ /* 0x000fe20003f04270 */
[----:B------:R-:W-:-:S12]  /*a8e0*/  BSSY B0, `(.L_x_113) ;  /* 0x0000013000007945 */ /* 0x000fd80003800000 */
[----:B------:R-:W-:Y:S05]  /*a8f0*/  @P0 BRA `(.L_x_114) ;  /* 0x0000000000240947 */ /* 0x000fea0003800000 */
[----:B--23--:R-:W1:Y:S01]  /*a900*/  S2R R4, SR_LANEID ;  /* 0x0000000000047919 */ /* 0x00ce620000000000 */
[----:B------:R-:W2:Y:S08]  /*a910*/  REDUX.MIN UR5, R3 ;  /* 0x00000000030573c4 */ /* 0x000eb00000010000 */
[----:B------:R-:W3:Y:S01]  /*a920*/  LDC.64 R6, c[0x0][0x688] ;  /* 0x0001a200ff067b82 */ /* 0x000ee20000000a00 */
[----:B------:R-:W-:-:S02]  /*a930*/  VOTEU.ANY UR4, UPT, PT ;  /* 0x0000000000047886 */ /* 0x000fc400038e0100 */
[----:B------:R-:W-:Y:S01]  /*a940*/  UFLO.U32 UR4, UR4 ;  /* 0x00000004000472bd */ /* 0x000fe200080e0000 */
[----:B--2---:R-:W-:-:S05]  /*a950*/  IMAD.U32 R9, RZ, RZ, UR5 ;  /* 0x00000005ff097e24 */ /* 0x004fca000f8e00ff */
[----:B-1----:R-:W-:-:S13]  /*a960*/  ISETP.EQ.U32.AND P0, PT, R4, UR4, PT ;  /* 0x0000000404007c0c */ /* 0x002fda000bf02070 */
[----:B---3--:R1:W-:Y:S01]  /*a970*/  @P0 REDG.E.MIN.STRONG.GPU desc[UR42][R6.64], R9 ;  /* 0x000000090600098e */ /* 0x0083e2000c90e1aa */
[----:B------:R-:W-:Y:S05]  /*a980*/  BRA `(.L_x_115) ;  /* 0x0000000000207947 */ /* 0x000fea0003800000 */
.L_x_114:
[----:B--23--:R-:W1:Y:S01]  /*a990*/  S2R R4, SR_LANEID ;  /* 0x0000000000047919 */ /* 0x00ce620000000000 */
[----:B------:R-:W2:Y:S08]  /*a9a0*/  REDUX.MAX.S32 UR5, R3 ;  /* 0x00000000030573c4 */ /* 0x000eb00000014200 */
[----:B------:R-:W3:Y:S01]  /*a9b0*/  LDC.64 R6, c[0x0][0x688] ;  /* 0x0001a200ff067b82 */ /* 0x000ee20000000a00 */
[----:B------:R-:W-:-:S02]  /*a9c0*/  VOTEU.ANY UR4, UPT, PT ;  /* 0x0000000000047886 */ /* 0x000fc400038e0100 */
[----:B------:R-:W-:Y:S01]  /*a9d0*/  UFLO.U32 UR4, UR4 ;  /* 0x00000004000472bd */ /* 0x000fe200080e0000 */
[----:B--2---:R-:W-:-:S05]  /*a9e0*/  IMAD.U32 R9, RZ, RZ, UR5 ;  /* 0x00000005ff097e24 */ /* 0x004fca000f8e00ff */
[----:B-1----:R-:W-:-:S13]  /*a9f0*/  ISETP.EQ.U32.AND P0, PT, R4, UR4, PT ;  /* 0x0000000404007c0c */ /* 0x002fda000bf02070 */
[----:B---3--:R2:W-:Y:S02]  /*aa00*/  @P0 REDG.E.MAX.S32.STRONG.GPU desc[UR42][R6.64], R9 ;  /* 0x000000090600098e */ /* 0x0085e4000d10e3aa */
.L_x_115:
[----:B------:R-:W-:Y:S05]  /*aa10*/  BSYNC B0 ;  /* 0x0000000000007941 */ /* 0x000fea0003800000 */
.L_x_113:
[----:B------:R-:W-:Y:S05]  /*aa20*/  @!P6 BRA `(.L_x_116) ;  /* 0x000000000054e947 */ /* 0x000fea0003800000 */
[----:B------:R-:W-:Y:S01]  /*aa30*/  ISETP.GT.AND P0, PT, R5, -0x1, PT ;  /* 0xffffffff0500780c */ /* 0x000fe20003f04270 */
[----:B------:R-:W-:-:S12]  /*aa40*/  BSSY B0, `(.L_x_116) ;  /* 0x0000013000007945 */ /* 0x000fd80003800000 */
[----:B------:R-:W-:Y:S05]  /*aa50*/  @P0 BRA `(.L_x_117) ;  /* 0x0000000000240947 */ /* 0x000fea0003800000 */
[----:B------:R-:W4:Y:S01]  /*aa60*/  S2R R3, SR_LANEID ;  /* 0x0000000000037919 */ /* 0x000f220000000000 */
[----:B------:R-:W5:Y:S08]  /*aa70*/  REDUX.MIN UR5, R5 ;  /* 0x00000000050573c4 */ /* 0x000f700000010000 */
[----:B-123--:R-:W1:Y:S01]  /*aa80*/  LDC.64 R6, c[0x0][0x888] ;  /* 0x00022200ff067b82 */ /* 0x00ee620000000a00 */
[----:B------:R-:W-:-:S02]  /*aa90*/  VOTEU.ANY UR4, UPT, PT ;  /* 0x0000000000047886 */ /* 0x000fc400038e0100 */
[----:B------:R-:W-:-:S06]  /*aaa0*/  UFLO.U32 UR4, UR4 ;  /* 0x00000004000472bd */ /* 0x000fcc00080e0000 */
[----:B----4-:R-:W-:Y:S01]  /*aab0*/  ISETP.EQ.U32.AND P0, PT, R3, UR4, PT ;  /* 0x0000000403007c0c */ /* 0x010fe2000bf02070 */
[----:B-----5:R-:W-:-:S12]  /*aac0*/  IMAD.U32 R3, RZ, RZ, UR5 ;  /* 0x00000005ff037e24 */ /* 0x020fd8000f8e00ff */
[----:B-1----:R1:W-:Y:S01]  /*aad0*/  @P0 REDG.E.MIN.STRONG.GPU desc[UR42][R6.64], R3 ;  /* 0x000000030600098e */ /* 0x0023e2000c90e1aa */
[----:B------:R-:W-:Y:S05]  /*aae0*/  BRA `(.L_x_118) ;  /* 0x0000000000207947 */ /* 0x000fea0003800000 */
.L_x_117:
[----:B------:R-:W4:Y:S01]  /*aaf0*/  S2R R3, SR_LANEID ;  /* 0x0000000000037919 */ /* 0x000f220000000000 */
[----:B------:R-:W5:Y:S08]  /*ab00*/  REDUX.MAX.S32 UR5, R5 ;  /* 0x00000000050573c4 */ /* 0x000f700000014200 */
[----:B-123--:R-:W1:Y:S01]  /*ab10*/  LDC.64 R6, c[0x0][0x888] ;  /* 0x00022200ff067b82 */ /* 0x00ee620000000a00 */
[----:B------:R-:W-:-:S02]  /*ab20*/  VOTEU.ANY UR4, UPT, PT ;  /* 0x0000000000047886 */ /* 0x000fc400038e0100 */
[----:B------:R-:W-:-:S06]  /*ab30*/  UFLO.U32 UR4, UR4 ;  /* 0x00000004000472bd */ /* 0x000fcc00080e0000 */
[----:B----4-:R-:W-:Y:S01]  /*ab40*/  ISETP.EQ.U32.AND P0, PT, R3, UR4, PT ;  /* 0x0000000403007c0c */ /* 0x010fe2000bf02070 */
[----:B-----5:R-:W-:-:S12]  /*ab50*/  IMAD.U32 R3, RZ, RZ, UR5 ;  /* 0x00000005ff037e24 */ /* 0x020fd8000f8e00ff */
[----:B-1----:R2:W-:Y:S02]  /*ab60*/  @P0 REDG.E.MAX.S32.STRONG.GPU desc[UR42][R6.64], R3 ;  /* 0x000000030600098e */ /* 0x0025e4000d10e3aa */
.L_x_118:
[----:B------:R-:W-:Y:S05]  /*ab70*/  BSYNC B0 ;  /* 0x0000000000007941 */ /* 0x000fea0003800000 */
.L_x_116:
[----:B------:R-:W-:Y:S01]  /*ab80*/  IADD3 R16, P0, R16, UR40, RZ ;  /* 0x0000002810107c10 */ /* 0x000fe2000ff1e0ff */
[----:B------:R-:W-:Y:S01]  /*ab90*/  ULDC.64 UR4, c[0x0][0xbf8] ;  /* 0x0002fe0000047ab9 */ /* 0x000fe20000000a00 */
[----:B------:R-:W-:Y:S01]  /*aba0*/  UMOV UR47, 0xffffffff ;  /* 0xffffffff002f7882 */ /* 0x000fe20000000000 */
[----:B-12---:R-:W-:Y:S01]  /*abb0*/  PRMT R3, RZ, 0x7610, R3 ;  /* 0x00007610ff037816 */ /* 0x006fe20000000003 */
[----:B------:R-:W-:Y:S01]  /*abc0*/  IMAD.MOV.U32 R89, RZ, RZ, -0x1 ;  /* 0xffffffffff597424 */ /* 0x000fe200078e00ff */
[----:B------:R-:W-:Y:S01]  /*abd0*/  IADD3.X R17, R17, UR39, RZ, P0, !PT ;  /* 0x0000002711117c10 */ /* 0x000fe200087fe4ff */
[----:B------:R-:W-:Y:S01]  /*abe0*/  IMAD.MOV.U32 R88, RZ, RZ, -0x1 ;  /* 0xffffffffff587424 */ /* 0x000fe200078e00ff */
[----:B------:R-:W-:-:S04]  /*abf0*/  ISETP.GE.U32.AND P0, PT, R16, UR4, PT ;  /* 0x0000000410007c0c */ /* 0x000fc8000bf06070 */
[----:B------:R-:W-:-:S13]  /*ac00*/  ISETP.GE.U32.AND.EX P0, PT, R17, UR5, PT, P0 ;  /* 0x0000000511007c0c */ /* 0x000fda000bf06100 */
[----:B------:R-:W-:Y:S05]  /*ac10*/  @P0 BRA `(.L_x_119) ;  /* 0x0000000400600947 */ /* 0x000fea0003800000 */
[----:B---3--:R-:W1:Y:S01]  /*ac20*/  LDC.64 R10, c[0x0][0xbd0] ;  /* 0x0002f400ff0a7b82 */ /* 0x008e620000000a00 */
[----:B------:R-:W2:Y:S01]  /*ac30*/  S2R R24, SR_CTAID.X ;  /* 0x0000000000187919 */ /* 0x000ea20000002500 */
[----:B------:R-:W-:Y:S02]  /*ac40*/  IMAD.MOV.U32 R8, RZ, RZ, R16 ;  /* 0x000000ffff087224 */ /* 0x000fe400078e0010 */
[----:B------:R-:W-:-:S04]  /*ac50*/  IMAD.MOV.U32 R9, RZ, RZ, R17 ;  /* 0x000000ffff097224 */ /* 0x000fc800078e0011 */
[----:B------:R-:W3:Y:S08]  /*ac60*/  LDC R12, c[0x0][0xbd8] ;  /* 0x0002f600ff0c7b82 */ /* 0x000ef00000000800 */
[----:B------:R-:W4:Y:S01]  /*ac70*/  LDC.64 R14, c[0x0][0xbc8] ;  /* 0x0002f200ff0e7b82 */ /* 0x000f220000000a00 */
[----:B-1----:R-:W-:-:S04]  /*ac80*/  ISETP.NE.U32.AND P0, PT, R10, RZ, PT ;  /* 0x000000ff0a00720c */ /* 0x002fc80003f05070 */
[----:B------:R-:W-:-:S13]  /*ac90*/  ISETP.NE.AND.EX P0, PT, R11, RZ, PT, P0 ;  /* 0x000000ff0b00720c */ /* 0x000fda0003f05300 */
[----:B--234-:R-:W-:Y:S05]  /*aca0*/  @!P0 BRA `(.L_x_120) ;  /* 0x0000000000288947 */ /* 0x01cfea0003800000 */
        /* <DEDUP_REMOVED lines=10> */
.L_x_120:
[----:B------:R-:W1:Y:S01]  /*ad50*/  S2R R13, SR_CTAID.Y ;  /* 0x00000000000d7919 */ /* 0x000e620000002600 */
[-CC-:B------:R-:W-:Y:S01]  /*ad60*/  SHF.R.U64 R32, R8, R12.reuse, R9.reuse ;  /* 0x0000000c08207219 */ /* 0x180fe20000001209 */
[----:B------:R-:W2:Y:S01]  /*ad70*/  LDC.64 R20, c[0x0][0xbe8] ;  /* 0x0002fa00ff147b82 */ /* 0x000ea20000000a00 */
[----:B------:R-:W-:Y:S01]  /*ad80*/  SHF.R.U32.HI R3, RZ, R12, R9 ;  /* 0x0000000cff037219 */ /* 0x000fe20000011609 */
[----:B------:R-:W-:Y:S01]  /*ad90*/  ULDC UR4, c[0x0][0x150] ;  /* 0x0000540000047ab9 */ /* 0x000fe20000000800 */
[----:B------:R-:W-:Y:S02]  /*ada0*/  IADD3 R7, P0, RZ, -R32, RZ ;  /* 0x80000020ff077210 */ /* 0x000fe40007f1e0ff */
[----:B------:R-:W-:-:S03]  /*adb0*/  I2FP.F32.U32 R9, R24 ;  /* 0x0000001800097245 */ /* 0x000fc60000201000 */
[----:B------:R-:W3:Y:S01]  /*adc0*/  LDC R8, c[0x0][0xbc0] ;  /* 0x0002f000ff087b82 */ /* 0x000ee20000000800 */
[----:B------:R-:W-:Y:S02]  /*add0*/  IMAD.X R3, RZ, RZ, ~R3, P0 ;  /* 0x000000ffff037224 */ /* 0x000fe400000e0e03 */
[----:B------:R-:W-:Y:S01]  /*ade0*/  FMUL R9, R9, UR4 ;  /* 0x0000000409097c20 */ /* 0x000fe20008400000 */
[----:B------:R-:W-:Y:S01]  /*adf0*/  IMAD.WIDE.U32 R4, R7, R14, R16 ;  /* 0x0000000e07047225 */ /* 0x000fe200078e0010 */
[----:B------:R-:W-:-:S03]  /*ae00*/  ULDC UR4, c[0x0][0x154] ;  /* 0x0000550000047ab9 */ /* 0x000fc60000000800 */
[----:B------:R-:W-:Y:S01]  /*ae10*/  IMAD R6, R3, R14, RZ ;  /* 0x0000000e03067224 */ /* 0x000fe200078e02ff */
[----:B------:R-:W4:Y:S01]  /*ae20*/  LDC R11, c[0x0][0xc00] ;  /* 0x00030000ff0b7b82 */ /* 0x000f220000000800 */
[----:B------:R-:W5:Y:S02]  /*ae30*/  F2I.U32.TRUNC.NTZ R9, R9 ;  /* 0x0000000900097305 */ /* 0x000f64000020f000 */
[----:B------:R-:W-:-:S04]  /*ae40*/  IMAD R3, R7, R15, R6 ;  /* 0x0000000f07037224 */ /* 0x000fc800078e0206 */
[----:B------:R-:W-:Y:S01]  /*ae50*/  IMAD.IADD R3, R5, 0x1, R3 ;  /* 0x0000000105037824 */ /* 0x000fe200078e0203 */
[----:B------:R-:W4:Y:S01]  /*ae60*/  LDC R14, c[0x0][0xbb0] ;  /* 0x0002ec00ff0e7b82 */ /* 0x000f220000000800 */
[----:B--2---:R-:W-:-:S04]  /*ae70*/  ISETP.NE.U32.AND P0, PT, R20, RZ, PT ;  /* 0x000000ff1400720c */ /* 0x004fc80003f05070 */
[----:B------:R-:W-:-:S03]  /*ae80*/  ISETP.NE.AND.EX P0, PT, R21, RZ, PT, P0 ;  /* 0x000000ff1500720c */ /* 0x000fc60003f05300 */
[----:B------:R-:W2:Y:S01]  /*ae90*/  LDC R7, c[0x0][0x144] ;  /* 0x00005100ff077b82 */ /* 0x000ea20000000800 */
[-C--:B---3--:R-:W-:Y:S01]  /*aea0*/  SHF.R.U64 R12, R4, R8.reuse, R3 ;  /* 0x00000008040c7219 */ /* 0x088fe20000001203 */
[----:B-----5:R-:W-:Y:S01]  /*aeb0*/  IMAD.MOV R9, RZ, RZ, -R9 ;  /* 0x000000ffff097224 */ /* 0x020fe200078e0a09 */
[----:B-1----:R-:W-:Y:S02]  /*aec0*/  I2FP.F32.U32 R4, R13 ;  /* 0x0000000d00047245 */ /* 0x002fe40000201000 */
[----:B------:R-:W-:-:S03]  /*aed0*/  SHF.R.U32.HI R3, RZ, R8, R3 ;  /* 0x00000008ff037219 */ /* 0x000fc60000011603 */
[----:B------:R-:W1:Y:S01]  /*aee0*/  LDC R26, c[0x0][0x148] ;  /* 0x00005200ff1a7b82 */ /* 0x000e620000000800 */
[----:B------:R-:W-:Y:S01]  /*aef0*/  FMUL R6, R4, UR4 ;  /* 0x0000000404067c20 */ /* 0x000fe20008400000 */
[----:B------:R-:W-:Y:S01]  /*af00*/  IMAD.MOV.U32 R4, RZ, RZ, -0x1 ;  /* 0xffffffffff047424 */ /* 0x000fe200078e00ff */
[-C--:B----4-:R-:W-:Y:S02]  /*af10*/  SHF.L.U32 R30, R0, R11.reuse, RZ ;  /* 0x0000000b001e7219 */ /* 0x090fe400000006ff */
[----:B------:R3:W4:Y:S02]  /*af20*/  F2I.U32.TRUNC.NTZ R15, R6 ;  /* 0x00000006000f7305 */ /* 0x000724000020f000 */
[----:B------:R-:W-:Y:S01]  /*af30*/  SHF.L.U32 R4, R4, R11, RZ ;  /* 0x0000000b04047219 */ /* 0x000fe200000006ff */
[----:B------:R-:W1:Y:S01]  /*af40*/  LDC R25, c[0x0][0xba8] ;  /* 0x0002ea00ff197b82 */ /* 0x000e620000000800 */
[-CC-:B------:R-:W-:Y:S02]  /*af50*/  SHF.R.U64 R10, R12, R14.reuse, R3.reuse ;  /* 0x0000000e0c0a7219 */ /* 0x180fe40000001203 */
[----:B------:R-:W-:-:S02]  /*af60*/  SHF.R.U32.HI R3, RZ, R14, R3 ;  /* 0x0000000eff037219 */ /* 0x000fc40000011603 */
[----:B------:R-:W-:Y:S02]  /*af70*/  LOP3.LUT R89, RZ, R4, RZ, 0x33, !PT ;  /* 0x00000004ff597212 */ /* 0x000fe400078e33ff */
[--C-:B------:R-:W-:Y:S01]  /*af80*/  SHF.R.U64 R14, R10, R11, R3.reuse ;  /* 0x0000000b0a0e7219 */ /* 0x100fe20000001203 */
[----:B------:R-:W1:Y:S01]  /*af90*/  LDC R27, c[0x0][0xbf0] ;  /* 0x0002fc00ff1b7b82 */ /* 0x000e620000000800 */
[----:B--2---:R-:W-:Y:S01]  /*afa0*/  IMAD R24, R7, R9, R24 ;  /* 0x0000000907187224 */ /* 0x004fe200078e0218 */
[----:B------:R-:W-:Y:S02]  /*afb0*/  SHF.R.U32.HI R5, RZ, R11, R3 ;  /* 0x0000000bff057219 */ /* 0x000fe40000011603 */
[----:B------:R-:W-:-:S04]  /*afc0*/  IMAD.MOV.U32 R4, RZ, RZ, R14 ;  /* 0x000000ffff047224 */ /* 0x000fc800078e000e */
[----:B------:R-:W2:Y:S08]  /*afd0*/  LDC R29, c[0x0][0xbe0] ;  /* 0x0002f800ff1d7b82 */ /* 0x000eb00000000800 */
[----:B------:R-:W1:Y:S01]  /*afe0*/  LDC R31, c[0x0][0xbb8] ;  /* 0x0002ee00ff1f7b82 */ /* 0x000e620000000800 */
[----:B---34-:R-:W-:Y:S05]  /*aff0*/  @!P0 BRA `(.L_x_121) ;  /* 0x0000000000288947 */ /* 0x018fea0003800000 */
[----:B------:R-:W3:Y:S02]  /*b000*/  LDC R3, c[0x0][0xbf4] ;  /* 0x0002fd00ff037b82 */ /* 0x000ee40000000800 */
[----:B---3--:R-:W-:-:S05]  /*b010*/  IADD3 R3, P0, R14, R3, RZ ;  /* 0x000000030e037210 */ /* 0x008fca0007f1e0ff */
        /* <DEDUP_REMOVED lines=8> */
.L_x_121:
[----:B------:R-:W-:Y:S01]  /*b0a0*/  ISETP.NE.AND P0, PT, R2, 0x1, PT ;  /* 0x000000010200780c */ /* 0x000fe20003f05270 */
[----:B------:R-:W-:Y:S01]  /*b0b0*/  IMAD.MOV R15, RZ, RZ, -R15 ;  /* 0x000000ffff0f7224 */ /* 0x000fe200078e0a0f */
[----:B-1----:R-:W-:Y:S01]  /*b0c0*/  SHF.R.U64 R0, R4, R27, R5 ;  /* 0x0000001b04007219 */ /* 0x002fe20000001205 */
[----:B------:R-:W-:Y:S01]  /*b0d0*/  VIADD R5, R25, 0xffffffff ;  /* 0xffffffff19057836 */ /* 0x000fe20000000000 */
[----:B------:R-:W-:Y:S02]  /*b0e0*/  LOP3.LUT R89, R10, R89, RZ, 0xc0, !PT ;  /* 0x000000590a597212 */ /* 0x000fe400078ec0ff */
[----:B------:R-:W-:Y:S01]  /*b0f0*/  R2UR UR47, R32 ;  /* 0x00000000202f72ca */ /* 0x000fe200000e0000 */
[----:B------:R-:W-:Y:S01]  /*b100*/  IMAD.MOV R3, RZ, RZ, -R0 ;  /* 0x000000ffff037224 */ /* 0x000fe200078e0a00 */
[----:B------:R-:W-:Y:S01]  /*b110*/  LOP3.LUT R5, R12, R5, RZ, 0xc0, !PT ;  /* 0x000000050c057212 */ /* 0x000fe200078ec0ff */
[----:B------:R-:W-:Y:S02]  /*b120*/  IMAD R89, R30, R0, R89 ;  /* 0x000000001e597224 */ /* 0x000fe400078e0259 */
[----:B--2---:R-:W-:-:S02]  /*b130*/  IMAD R0, R3, R29, R14 ;  /* 0x0000001d03007224 */ /* 0x004fc400078e020e */
[----:B------:R-:W-:Y:S02]  /*b140*/  @P0 IMAD R24, R26, R15, R13 ;  /* 0x0000000f1a180224 */ /* 0x000fe400078e020d */
[----:B------:R-:W-:Y:S02]  /*b150*/  IMAD R0, R0, R25, R5 ;  /* 0x0000001900007224 */ /* 0x000fe400078e0205 */
[----:B------:R-:W-:Y:S02]  /*b160*/  IMAD R89, R89, R31, R24 ;  /* 0x0000001f59597224 */ /* 0x000fe400078e0218 */
[----:B------:R-:W-:-:S03]  /*b170*/  IMAD.MOV.U32 R3, RZ, RZ, 0x1 ;  /* 0x00000001ff037424 */ /* 0x000fc600078e00ff */
[----:B------:R-:W-:Y:S02]  /*b180*/  SEL R88, R0, R89, !P0 ;  /* 0x0000005900587207 */ /* 0x000fe40004000000 */
[----:B------:R-:W-:-:S07]  /*b190*/  SEL R89, R89, R0, !P0 ;  /* 0x0000000059597207 */ /* 0x000fce0004000000 */
.L_x_119:
[----:B------:R-:W-:Y:S01]  /*b1a0*/  LOP3.LUT P0, RZ, R3, 0xff, RZ, 0xc0, !PT ;  /* 0x000000ff03ff7812 */ /* 0x000fe2000780c0ff */
[----:B------:R-:W-:Y:S01]  /*b1b0*/  UIMAD.WIDE.U32 UR4, UR54, -0x55555555, URZ ;  /* 0xaaaaaaab360478a5 */ /* 0x000fe2000f8e003f */
[----:B------:R-:W-:Y:S01]  /*b1c0*/  IMAD.MOV.U32 R127, RZ, RZ, R28 ;  /* 0x000000ffff7f7224 */ /* 0x000fe200078e001c */
[----:B------:R-:W-:Y:S02]  /*b1d0*/  UIADD3 UR51, UR51, 0x4, URZ ;  /* 0x0000000433337890 */ /* 0x000fe4000fffe03f */
[----:B------:R-:W-:-:S04]  /*b1e0*/  USHF.R.U32.HI UR4, URZ, 0x2, UR5 ;  /* 0x000000023f047899 */ /* 0x000fc80008011605 */
[----:B------:R-:W-:-:S04]  /*b1f0*/  UIMAD UR4, UR4, -0x6, UR54 ;  /* 0xfffffffa040478a4 */ /* 0x000fc8000f8e0236 */
[----:B------:R-:W-:Y:S08]  /*b200*/  @P0 BRA `(.L_x_122) ;  /* 0xffffff64009c0947 */ /* 0x000ff0000383ffff */
[----:B------:R-:W-:-:S04]  /*b210*/  DEPBAR.LE SB0, 0x0 ;  /* 0x000080000000791a */ /* 0x000fc80000000000 */
[----:B------:R-:W-:Y:S05]  /*b220*/  EXIT ;  /* 0x000000000000794d */ /* 0x000fea0003800000 */
.L_x_10:
[----:B------:R-:W-:Y:S01]  /*b230*/  ULDC.64 UR4, c[0x0][0xbf8] ;  /* 0x0002fe0000047ab9 */ /* 0x000fe20000000a00 */
[----:B------:R-:W-:Y:S01]  /*b240*/  PRMT R10, RZ, 0x7610, R10 ;  /* 0x00007610ff0a7816 */ /* 0x000fe2000000000a */
[----:B------:R-:W-:Y:S01]  /*b250*/  IMAD.MOV.U32 R23, RZ, RZ, -0x1 ;  /* 0xffffffffff177424 */ /* 0x000fe200078e00ff */
[----:B------:R-:W-:Y:S01]  /*b260*/  ISETP.GE.U32.AND P0, PT, R16, UR4, PT ;  /* 0x0000000410007c0c */ /* 0x000fe2000bf06070 */
[----:B------:R-:W-:Y:S02]  /*b270*/  IMAD.MOV.U32 R21, RZ, RZ, -0x1 ;  /* 0xffffffffff157424 */ /* 0x000fe400078e00ff */
[----:B------:R-:W-:Y:S01]  /*b280*/  IMAD.MOV.U32 R20, RZ, RZ, -0x1 ;  /* 0xffffffffff147424 */ /* 0x000fe200078e00ff */
[----:B------:R-:W-:-:S13]  /*b290*/  ISETP.GE.U32.AND.EX P0, PT, R17, UR5, PT, P0 ;  /* 0x0000000511007c0c */ /* 0x000fda000bf06100 */
        /* <DEDUP_REMOVED lines=19> */
.L_x_124:
[----:B------:R-:W1:Y:S01]  /*b3d0*/  LDC.64 R30, c[0x0][0xbe8] ;  /* 0x0002fa00ff1e7b82 */ /* 0x000e620000000a00 */
[-CC-:B------:R-:W-:Y:S01]  /*b3e0*/  SHF.R.U64 R22, R14, R26.reuse, R15.reuse ;  /* 0x0000001a0e167219 */ /* 0x180fe2000000120f */
[----:B------:R-:W-:Y:S01]  /*b3f0*/  ULDC UR4, c[0x0][0xc00] ;  /* 0x0003000000047ab9 */ /* 0x000fe20000000800 */
[----:B------:R-:W-:Y:S02]  /*b400*/  SHF.R.U32.HI R10, RZ, R26, R15 ;  /* 0x0000001aff0a7219 */ /* 0x000fe4000001160f */
[----:B------:R-:W-:-:S03]  /*b410*/  IADD3 R13, P0, RZ, -R22, RZ ;  /* 0x80000016ff0d7210 */ /* 0x000fc60007f1e0ff */
[----:B------:R-:W2:Y:S02]  /*b420*/  LDC R14, c[0x0][0xbc0] ;  /* 0x0002f000ff0e7b82 */ /* 0x000ea40000000800 */
[----:B------:R-:W-:-:S04]  /*b430*/  IMAD.X R11, RZ, RZ, ~R10, P0 ;  /* 0x000000ffff0b7224 */ /* 0x000fc800000e0e0a */
[-C--:B------:R-:W-:Y:S02]  /*b440*/  IMAD R12, R11, R28.reuse, RZ ;  /* 0x0000001c0b0c7224 */ /* 0x080fe400078e02ff */
[----:B------:R-:W3:Y:S01]  /*b450*/  LDC R26, c[0x0][0xbb0] ;  /* 0x0002ec00ff1a7b82 */ /* 0x000ee20000000800 */
[----:B------:R-:W-:-:S04]  /*b460*/  IMAD.WIDE.U32 R10, R13, R28, R16 ;  /* 0x0000001c0d0a7225 */ /* 0x000fc800078e0010 */
[----:B------:R-:W-:-:S03]  /*b470*/  IMAD R13, R13, R29, R12 ;  /* 0x0000001d0d0d7224 */ /* 0x000fc600078e020c */
[----:B------:R-:W4:Y:S01]  /*b480*/  LDC R25, c[0x0][0xba8] ;  /* 0x0002ea00ff197b82 */ /* 0x000f220000000800 */
[----:B------:R-:W-:Y:S01]  /*b490*/  IMAD.IADD R11, R11, 0x1, R13 ;  /* 0x000000010b0b7824 */ /* 0x000fe200078e020d */
[----:B-1----:R-:W-:-:S04]  /*b4a0*/  ISETP.NE.U32.AND P0, PT, R30, RZ, PT ;  /* 0x000000ff1e00720c */ /* 0x002fc80003f05070 */
[----:B------:R-:W-:Y:S02]  /*b4b0*/  ISETP.NE.AND.EX P0, PT, R31, RZ, PT, P0 ;  /* 0x000000ff1f00720c */ /* 0x000fe40003f05300 */
[----:B------:R-:W1:Y:S01]  /*b4c0*/  LDC R27, c[0x0][0xbf0] ;  /* 0x0002fc00ff1b7b82 */ /* 0x000e620000000800 */
[-CC-:B--2---:R-:W-:Y:S02]  /*b4d0*/  SHF.R.U64 R20, R10, R14.reuse, R11.reuse ;  /* 0x0000000e0a147219 */ /* 0x184fe4000000120b */
[----:B------:R-:W-:-:S05]  /*b4e0*/  SHF.R.U32.HI R11, RZ, R14, R11 ;  /* 0x0000000eff0b7219 */ /* 0x000fca000001160b */
[----:B------:R-:W2:Y:S01]  /*b4f0*/  LDC R28, c[0x0][0xbe0] ;  /* 0x0002f800ff1c7b82 */ /* 0x000ea20000000800 */
[-CC-:B---3--:R-:W-:Y:S02]  /*b500*/  SHF.R.U64 R23, R20, R26.reuse, R11.reuse ;  /* 0x0000001a14177219 */ /* 0x188fe4000000120b */
[----:B------:R-:W-:Y:S01]  /*b510*/  SHF.R.U32.HI R10, RZ, R26, R11 ;  /* 0x0000001aff0a7219 */ /* 0x000fe2000001160b */
[----:B------:R-:W-:-:S03]  /*b520*/  IMAD.MOV.U32 R11, RZ, RZ, -0x1 ;  /* 0xffffffffff0b7424 */ /* 0x000fc600078e00ff */
[--C-:B------:R-:W-:Y:S01]  /*b530*/  SHF.R.U64 R26, R23, UR4, R10.reuse ;  /* 0x00000004171a7c19 */ /* 0x100fe2000800120a */
[----:B------:R-:W3:Y:S01]  /*b540*/  LDC R29, c[0x0][0xbb8] ;  /* 0x0002ee00ff1d7b82 */ /* 0x000ee20000000800 */
[----:B------:R-:W-:Y:S02]  /*b550*/  SHF.L.U32 R12, R11, UR4, RZ ;  /* 0x000000040b0c7c19 */ /* 0x000fe400080006ff */
[----:B------:R-:W-:Y:S01]  /*b560*/  SHF.R.U32.HI R11, RZ, UR4, R10 ;  /* 0x00000004ff0b7c19 */ /* 0x000fe2000801160a */
[----:B------:R-:W-:Y:S01]  /*b570*/  IMAD.MOV.U32 R10, RZ, RZ, R26 ;  /* 0x000000ffff0a7224 */ /* 0x000fe200078e001a */
[----:B------:R-:W-:Y:S01]  /*b580*/  LOP3.LUT R32, RZ, R12, RZ, 0x33, !PT ;  /* 0x0000000cff207212 */ /* 0x000fe200078e33ff */
        /* <DEDUP_REMOVED lines=11> */
.L_x_125:
[----:B------:R-:W-:Y:S01]  /*b640*/  ISETP.NE.AND P0, PT, R2, 0x1, PT ;  /* 0x000000010200780c */ /* 0x000fe20003f05270 */
[----:B------:R-:W-:Y:S01]  /*b650*/  USHF.L.U32 UR4, UR38, UR4, URZ ;  /* 0x0000000426047299 */ /* 0x000fe2000800063f */
[----:B-1----:R-:W-:Y:S02]  /*b660*/  SHF.R.U64 R10, R10, R27, R11 ;  /* 0x0000001b0a0a7219 */ /* 0x002fe4000000120b */
[----:B------:R-:W-:Y:S01]  /*b670*/  LOP3.LUT R7, R23, R32, RZ, 0xc0, !PT ;  /* 0x0000002017077212 */ /* 0x000fe200078ec0ff */
[----:B------:R-:W-:Y:S02]  /*b680*/  VIADD R23, R25, 0xffffffff ;  /* 0xffffffff19177836 */ /* 0x000fe40000000000 */
[----:B------:R-:W-:Y:S02]  /*b690*/  IMAD.MOV R11, RZ, RZ, -R10 ;  /* 0x000000ffff0b7224 */ /* 0x000fe400078e0a0a */
[----:B------:R-:W-:Y:S01]  /*b6a0*/  IMAD R7, R10, UR4, R7 ;  /* 0x000000040a077c24 */ /* 0x000fe2000f8e0207 */
[----:B------:R-:W-:Y:S01]  /*b6b0*/  LOP3.LUT R23, R20, R23, RZ, 0xc0, !PT ;  /* 0x0000001714177212 */ /* 0x000fe200078ec0ff */
[----:B------:R-:W-:-:S02]  /*b6c0*/  IMAD.MOV.U32 R10, RZ, RZ, 0x1 ;  /* 0x00000001ff0a7424 */ /* 0x000fc400078e00ff */
[----:B------:R-:W-:Y:S02]  /*b6d0*/  @P0 IMAD R8, R9, R24, R6 ;  /* 0x0000001809080224 */ /* 0x000fe400078e0206 */
[----:B--2---:R-:W-:Y:S02]  /*b6e0*/  IMAD R6, R11, R28, R26 ;  /* 0x0000001c0b067224 */ /* 0x004fe400078e021a */
[----:B---3--:R-:W-:Y:S02]  /*b6f0*/  IMAD R8, R7, R29, R8 ;  /* 0x0000001d07087224 */ /* 0x008fe400078e0208 */
[----:B------:R-:W-:Y:S02]  /*b700*/  IMAD R23, R6, R25, R23 ;  /* 0x0000001906177224 */ /* 0x000fe400078e0217 */
[----:B------:R-:W-:-:S03]  /*b710*/  IMAD.MOV.U32 R20, RZ, RZ, R22 ;  /* 0x000000ffff147224 */ /* 0x000fc600078e0016 */
[----:B------:R-:W-:Y:S02]  /*b720*/  SEL R21, R23, R8, !P0 ;  /* 0x0000000817157207 */ /* 0x000fe40004000000 */
[----:B------:R-:W-:-:S07]  /*b730*/  SEL R23, R8, R23, !P0 ;  /* 0x0000001708177207 */ /* 0x000fce0004000000 */
.L_x_123:
[----:B------:R-:W-:-:S08]  /*b740*/  NOP ;  /* 0x0000000000007918 */ /* 0x000fd00000000000 */
[----:B------:R-:W1:-:S00]  /*b750*/  USETMAXREG.DEALLOC.CTAPOOL 0x28 ;  /* 0x00000028000079c8 */ /* 0x000e4000080e0500 */
[----:B-1----:R-:W-:-:S13]  /*b760*/  ISETP.NE.AND P0, PT, R5, 0x1, PT ;  /* 0x000000010500780c */ /* 0x002fda0003f05270 */
[----:B------:R-:W-:Y:S05]  /*b770*/  @!P0 EXIT ;  /* 0x000000000000894d */ /* 0x000fea0003800000 */
[----:B------:R-:W-:Y:S05]  /*b780*/  @!P3 BRA `(.L_x_126) ;  /* 0x0000001000f8b947 */ /* 0x000fea0003800000 */
[----:B------:R-:W-:-:S04]  /*b790*/  PRMT R4, R4, 0x9910, RZ ;  /* 0x0000991004047816 */ /* 0x000fc800000000ff */
[----:B------:R-:W-:-:S04]  /*b7a0*/  ISETP.NE.AND P0, PT, R4, RZ, PT ;  /* 0x000000ff0400720c */ /* 0x000fc80003f05270 */
[----:B------:R-:W-:-:S13]  /*b7b0*/  ISETP.NE.OR P0, PT, R5, 0x2, !P0 ;  /* 0x000000020500780c */ /* 0x000fda0004705670 */
[----:B------:R-:W-:Y:S05]  /*b7c0*/  @P0 EXIT ;  /* 0x000000000000094d */ /* 0x000fea0003800000 */
[----:B------:R-:W-:Y:S02]  /*b7d0*/  LOP3.LUT P3, RZ, R10, 0xff, RZ, 0xc0, !PT ;  /* 0x000000ff0aff7812 */ /* 0x000fe4000786c0ff */
[----:B------:R-:W-:-:S11]  /*b7e0*/  PRMT R8, RZ, 0x7610, R8 ;  /* 0x00007610ff087816 */ /* 0x000fd60000000008 */
[----:B------:R-:W-:Y:S05]  /*b7f0*/  @!P3 BRA `(.L_x_127) ;  /* 0x000000000018b947 */ /* 0x000fea0003800000 */
[----:B------:R-:W-:Y:S01]  /*b800*/  IMAD.MOV.U32 R4, RZ, RZ, RZ ;  /* 0x000000ffff047224 */ /* 0x000fe200078e00ff */
[----:B------:R-:W-:-:S04]  /*b810*/  MOV R5, 0x400 ;  /* 0x0000040000057802 */ /* 0x000fc80000000f00 */
[----:B------:R-:W-:Y:S02]  /*b820*/  LEA R5, R0, R5, 0x18 ;  /* 0x0000000500057211 */ /* 0x000fe400078ec0ff */
[----:B------:R-:W-:-:S04]  /*b830*/  SHF.L.U32 R4, R4, 0x1f, RZ ;  /* 0x0000001f04047819 */ /* 0x000fc800000006ff */
[----:B------:R-:W1:Y:S02]  /*b840*/  SYNCS.PHASECHK.TRANS64.TRYWAIT P0, [R5+URZ+0xa8], R4 ;  /* 0x0000a804050075a7 */ /* 0x000e64000800017f */
[----:B-1----:R-:W-:Y:S05]  /*b850*/  @!P0 BRA `(.L_x_128) ;  /* 0x00000024006c8947 */ /* 0x002fea0003800000 */
.L_x_127:
[----:B------:R-:W-:Y:S05]  /*b860*/  @P2 BRA `(.L_x_129) ;  /* 0x0000000000342947 */ /* 0x000fea0003800000 */
[----:B------:R-:W-:Y:S01]  /*b870*/  ULDC.64 UR4, c[0x0][0x590] ;  /* 0x0001640000047ab9 */ /* 0x000fe20000000a00 */
[----:B------:R-:W-:Y:S02]  /*b880*/  ISETP.NE.U32.AND P0, PT, RZ, UR36, PT ;  /* 0x00000024ff007c0c */ /* 0x000fe4000bf05070 */
[----:B------:R-:W-:Y:S02]  /*b890*/  ISETP.NE.U32.AND P1, PT, RZ, UR4, PT ;  /* 0x00000004ff007c0c */ /* 0x000fe4000bf25070 */
[----:B------:R-:W-:Y:S02]  /*b8a0*/  ISETP.NE.AND.EX P0, PT, RZ, UR37, PT, P0 ;  /* 0x00000025ff007c0c */ /* 0x000fe4000bf05300 */
[----:B------:R-:W-:-:S11]  /*b8b0*/  ISETP.NE.AND.EX P1, PT, RZ, UR5, PT, P1 ;  /* 0x00000005ff007c0c */ /* 0x000fd6000bf25310 */
[----:B------:R-:W2:Y:S08]  /*b8c0*/  @P0 LDC.64 R6, c[0x0][0x588] ;  /* 0x00016200ff060b82 */ /* 0x000eb00000000a00 */
[----:B-1----:R-:W1:Y:S01]  /*b8d0*/  @P1 LDC.64 R4, c[0x0][0x590] ;  /* 0x00016400ff041b82 */ /* 0x002e620000000a00 */
[----:B--2---:R-:W2:Y:S04]  /*b8e0*/  @P0 LDG.E R9, desc[UR42][R6.64] ;  /* 0x0000002a06090981 */ /* 0x004ea8000c1e1900 */
[----:B-1----:R-:W2:Y:S01]  /*b8f0*/  @P1 LDG.E R10, desc[UR42][R4.64] ;  /* 0x0000002a040a1981 */ /* 0x002ea2000c1e1900 */
[----:B------:R-:W-:-:S02]  /*b900*/  IMAD.MOV.U32 R8, RZ, RZ, 0x1 ;  /* 0x00000001ff087424 */ /* 0x000fc400078e00ff */
[----:B------:R-:W2:Y:S08]  /*b910*/  @!P0 LDC R9, c[0x0][0x580] ;  /* 0x00016000ff098b82 */ /* 0x000eb00000000800 */
[----:B------:R-:W2:Y:S02]  /*b920*/  @!P1 LDC R10, c[0x0][0x584] ;  /* 0x00016100ff0a9b82 */ /* 0x000ea40000000800 */
[----:B--2---:R-:W-:-:S07]  /*b930*/  FMUL R9, R10, R9 ;  /* 0x000000090a097220 */ /* 0x004fce0000400000 */
.L_x_129:
[----:B------:R-:W-:Y:S01]  /*b940*/  IMAD.MOV.U32 R10, RZ, RZ, 0x1 ;  /* 0x00000001ff0a7424 */ /* 0x000fe200078e00ff */
[----:B------:R-:W-:Y:S06]  /*b950*/  @!P3 BRA `(.L_x_130) ;  /* 0x000000100010b947 */ /* 0x000fec0003800000 */
[----:B------:R-:W2:Y:S01]  /*b960*/  LDC R12, c[0x0][0xba8] ;  /* 0x0002ea00ff0c7b82 */ /* 0x000ea20000000800 */
[----:B------:R-:W-:Y:S01]  /*b970*/  IMAD.MOV.U32 R0, RZ, RZ, -0x1 ;  /* 0xffffffffff007424 */ /* 0x000fe200078e00ff */
[----:B------:R-:W-:Y:S01]  /*b980*/  ULDC UR4, c[0x0][0xc00] ;  /* 0x0003000000047ab9 */ /* 0x000fe20000000800 */
[----:B------:R-:W-:Y:S01]  /*b990*/  LOP3.LUT R11, R3, 0x2, RZ, 0xfc, !PT ;  /* 0x00000002030b7812 */ /* 0x000fe200078efcff */
[----:B------:R-:W-:Y:S01]  /*b9a0*/  IMAD.MOV.U32 R10, RZ, RZ, 0x1 ;  /* 0x00000001ff0a7424 */ /* 0x000fe200078e00ff */
[----:B------:R-:W-:Y:S01]  /*b9b0*/  ULDC.64 UR6, c[0x0][0x198] ;  /* 0x0000660000067ab9 */ /* 0x000fe20000000a00 */
[----:B------:R-:W-:Y:S01]  /*b9c0*/  SHF.L.U32 R0, R0, UR4, RZ ;  /* 0x0000000400007c19 */ /* 0x000fe200080006ff */
[----:B------:R-:W-:Y:S01]  /*b9d0*/  USHF.L.U32 UR13, UR38, UR4, URZ ;  /* 0x00000004260d7299 */ /* 0x000fe2000800063f */
[----:B------:R-:W-:Y:S02]  /*b9e0*/  ULDC.64 UR14, c[0x0][0x588] ;  /* 0x00016200000e7ab9 */ /* 0x000fe40000000a00 */
[----:B------:R-:W-:Y:S01]  /*b9f0*/  LOP3.LUT R13, RZ, R0, RZ, 0x33, !PT ;  /* 0x00000000ff0d7212 */ /* 0x000fe200078e33ff */
[----:B------:R-:W-:Y:S01]  /*ba00*/  ULDC.64 UR22, c[0x0][0x598] ;  /* 0x0001660000167ab9 */ /* 0x000fe20000000a00 */
[----:B------:R-:W-:Y:S01]  /*ba10*/  ULDC.64 UR24, c[0x0][0x590] ;  /* 0x0001640000187ab9 */ /* 0x000fe20000000a00 */
[----:B------:R-:W-:Y:S01]  /*ba20*/  ULDC.64 UR26, c[0x0][0xbf8] ;  /* 0x0002fe00001a7ab9 */ /* 0x000fe20000000a00 */
[----:B--2---:R-:W-:-:S07]  /*ba30*/  VIADD R12, R12, 0xffffffff ;  /* 0xffffffff0c0c7836 */ /* 0x004fce0000000000 */
.L_x_161:
[----:B------:R-:W-:Y:S02]  /*ba40*/  ISETP.NE.U32.AND P0, PT, RZ, UR22, PT ;  /* 0x00000016ff007c0c */ /* 0x000fe4000bf05070 */
[----:B------:R-:W-:Y:S02]  /*ba50*/  R2UR UR10, R23 ;  /* 0x00000000170a72ca */ /* 0x000fe400000e0000 */
[----:B------:R-:W-:Y:S02]  /*ba60*/  R2UR UR11, R21 ;  /* 0x00000000150b72ca */ /* 0x000fe400000e0000 */
[----:B------:R-:W-:-:S09]  /*ba70*/  ISETP.NE.AND.EX P0, PT, RZ, UR23, PT, P0 ;  /* 0x00000017ff007c0c */ /* 0x000fd2000bf05300 */
[----:B------:R-:W-:Y:S02]  /*ba80*/  USHF.L.U32 UR10, UR10, 0x7, URZ ;  /* 0x000000070a0a7899 */ /* 0x000fe4000800063f */
[----:B------:R-:W-:Y:S02]  /*ba90*/  USHF.L.U32 UR11, UR11, 0x7, URZ ;  /* 0x000000070b0b7899 */ /* 0x000fe4000800063f */
[----:B------:R-:W-:Y:S10]  /*baa0*/  @!P0 BRA `(.L_x_131) ;  /* 0x0000000000448947 */ /* 0x000ff40003800000 */
[----:B------:R-:W-:Y:S02]  /*bab0*/  ISETP.NE.U32.AND P2, PT, RZ, UR24, PT ;  /* 0x00000018ff007c0c */ /* 0x000fe4000bf45070 */
[----:B------:R-:W-:Y:S02]  /*bac0*/  ISETP.NE.U32.AND P1, PT, RZ, UR14, PT ;  /* 0x0000000eff007c0c */ /* 0x000fe4000bf25070 */
[----:B------:R-:W-:Y:S02]  /*bad0*/  ISETP.NE.AND.EX P2, PT, RZ, UR25, PT, P2 ;  /* 0x00000019ff007c0c */ /* 0x000fe4000bf45320 */
[----:B------:R-:W-:-:S11]  /*bae0*/  ISETP.NE.AND.EX P1, PT, RZ, UR15, PT, P1 ;  /* 0x0000000fff007c0c */ /* 0x000fd6000bf25310 */
[----:B------:R-:W2:Y:S02]  /*baf0*/  @P2 LDC R15, c[0x0][0x5a0] ;  /* 0x00016800ff0f2b82 */ /* 0x000ea40000000800 */
[----:B------:R-:W-:-:S06]  /*bb00*/  @P1 IMAD R9, R20, UR22, RZ ;  /* 0x0000001614091c24 */ /* 0x000fcc000f8e02ff */
[----:B------:R-:W3:Y:S08]  /*bb10*/  @P1 LDC.64 R6, c[0x0][0x588] ;  /* 0x00016200ff061b82 */ /* 0x000ef00000000a00 */
[----:B-1----:R-:W1:Y:S01]  /*bb20*/  @P2 LDC.64 R4, c[0x0][0x590] ;  /* 0x00016400ff042b82 */ /* 0x002e620000000a00 */
[----:B--2---:R-:W-:Y:S02]  /*bb30*/  @P2 IMAD R15, R20, R15, RZ ;  /* 0x0000000f140f2224 */ /* 0x004fe400078e02ff */
[----:B---3--:R-:W-:-:S05]  /*bb40*/  @P1 IMAD.WIDE R6, R9, 0x4, R6 ;  /* 0x0000000409061825 */ /* 0x008fca00078e0206 */
[----:B------:R-:W2:Y:S01]  /*bb50*/  @P1 LDG.E R9, desc[UR42][R6.64] ;  /* 0x0000002a06091981 */ /* 0x000ea2000c1e1900 */
[----:B-1----:R-:W-:-:S05]  /*bb60*/  @P2 IMAD.WIDE R4, R15, 0x4, R4 ;  /* 0x000000040f042825 */ /* 0x002fca00078e0204 */
[----:B------:R-:W2:Y:S01]  /*bb70*/  @P2 LDG.E R0, desc[UR42][R4.64] ;  /* 0x0000002a04002981 */ /* 0x000ea2000c1e1900 */
[----:B------:R-:W-:Y:S01]  /*bb80*/  IMAD.MOV.U32 R8, RZ, RZ, 0x1 ;  /* 0x00000001ff087424 */ /* 0x000fe200078e00ff */
[----:B------:R-:W2:Y:S08]  /*bb90*/  @!P1 LDC R9, c[0x0][0x580] ;  /* 0x00016000ff099b82 */ /* 0x000eb00000000800 */
[----:B------:R-:W2:Y:S02]  /*bba0*/  @!P2 LDC R0, c[0x0][0x584] ;  /* 0x00016100ff00ab82 */ /* 0x000ea40000000800 */
[----:B--2---:R-:W-:-:S07]  /*bbb0*/  FMUL R9, R0, R9 ;  /* 0x0000000900097220 */ /* 0x004fce0000400000 */
.L_x_131:
[----:B------:R-:W-:Y:S05]  /*bbc0*/  @!P0 BRA `(.L_x_132) ;  /* 0x00000000001c8947 */ /* 0x000fea0003800000 */
[----:B------:R-:W-:-:S13]  /*bbd0*/  LOP3.LUT P2, RZ, R8, 0xff, RZ, 0xc0, !PT ;  /* 0x000000ff08ff7812 */ /* 0x000fda000784c0ff */
[----:B-1----:R-:W1:Y:S02]  /*bbe0*/  @!P2 LDC.64 R4, c[0x0][0x588] ;  /* 0x00016200ff04ab82 */ /* 0x002e640000000a00 */
[----:B-1----:R-:W-:-:S04]  /*bbf0*/  @!P2 ISETP.NE.U32.AND P0, PT, R4, RZ, PT ;  /* 0x000000ff0400a20c */ /* 0x002fc80003f05070 */
[----:B------:R-:W-:Y:S02]  /*bc00*/  @!P2 ISETP.NE.AND.EX P1, PT, R5, RZ, PT, P0 ;  /* 0x000000ff0500a20c */ /* 0x000fe40003f25300 */
[----:B------:R-:W-:Y:S02]  /*bc10*/  @P2 FSETP.EQ.AND P0, PT, R9, RZ, PT ;  /* 0x000000ff0900220b */ /* 0x000fe40003f02000 */
[----:B------:R-:W-:Y:S01]  /*bc20*/  @!P2 PLOP3.LUT P0, PT, P1, PT, PT, 0x8, 0x0 ;  /* 0x000000000000a81c */ /* 0x000fe20000f0e170 */
[----:B------:R-:W-:-:S12]  /*bc30*/  BRA `(.L_x_133) ;  /* 0x0000000000047947 */ /* 0x000fd80003800000 */
.L_x_132:
[----:B------:R-:W-:-:S13]  /*bc40*/  FSETP.EQ.AND P0, PT, R9, RZ, PT ;  /* 0x000000ff0900720b */ /* 0x000fda0003f02000 */
.L_x_133:
[----:B------:R-:W-:Y:S02]  /*bc50*/  ISETP.NE.AND P2, PT, R11, 0x3, PT ;  /* 0x000000030b00780c */ /* 0x000fe40003f45270 */
[----:B------:R-:W-:-:S04]  /*bc60*/  ELECT P1, URZ, PT ;  /* 0x00000000003f782f */ /* 0x000fc80003820000 */
[----:B------:R-:W-:-:S07]  /*bc70*/  PLOP3.LUT P0, PT, P1, P0, PT, 0x20, 0x0 ;  /* 0x000000000000781c */ /* 0x000fce0000f00470 */
[----:B------:R-:W-:Y:S06]  /*bc80*/  @!P2 BRA `(.L_x_134) ;  /* 0x000000000004a947 */ /* 0x000fec0003800000 */
[----:B------:R-:W-:Y:S01]  /*bc90*/  BPT.TRAP 0x1 ;  /* 0x000000040000795c */ /* 0x000fe20000300000 */
.L_x_134:
[----:B------:R-:W2:Y:S01]  /*bca0*/  S2UR UR4, SR_CgaCtaId ;  /* 0x00000000000479c3 */ /* 0x000ea20000008800 */
[----:B-1----:R-:W-:Y:S02]  /*bcb0*/  MOV R4, 0x400 ;  /* 0x0000040000047802 */ /* 0x002fe40000000f00 */
[----:B------:R-:W-:Y:S01]  /*bcc0*/  SHF.L.U32 R5, R10, 0x1f, RZ ;  /* 0x0000001f0a057819 */ /* 0x000fe200000006ff */
[----:B--2---:R-:W-:Y:S01]  /*bcd0*/  IMAD.U32 R0, RZ, RZ, UR4 ;  /* 0x00000004ff007e24 */ /* 0x004fe2000f8e00ff */
[----:B------:R-:W-:-:S04]  /*bce0*/  R2UR UR4, R4 ;  /* 0x00000000040472ca */ /* 0x000fc800000e0000 */
[----:B------:R-:W-:-:S13]  /*bcf0*/  R2UR UR5, R0 ;  /* 0x00000000000572ca */ /* 0x000fda00000e0000 */
[----:B------:R-:W-:-:S09]  /*bd00*/  ULEA UR4, UR5, UR4, 0x18 ;  /* 0x0000000405047291 */ /* 0x000fd2000f8ec03f */
[----:B------:R-:W1:Y:S02]  /*bd10*/  SYNCS.PHASECHK.TRANS64.TRYWAIT P1, [UR4+0x80], R5 ;  /* 0x00008005ff0075a7 */ /* 0x000e640008020144 */
[----:B-1----:R-:W-:Y:S05]  /*bd20*/  @!P1 BRA `(.L_x_135) ;  /* 0x00000020004c9947 */ /* 0x002fea0003800000 */
.L_x_198:
[----:B------:R-:W-:Y:S04]  /*bd30*/  BSSY B0, `(.L_x_136) ;  /* 0x000000e000007945 */ /* 0x000fe80003800000 */
[----:B------:R-:W-:Y:S05]  /*bd40*/  @!P0 BRA `(.L_x_137) ;  /* 0x0000000000308947 */ /* 0x000fea0003800000 */
[----:B------:R-:W-:Y:S01]  /*bd50*/  R2UR UR12, R20 ;  /* 0x00000000140c72ca */ /* 0x000fe200000e0000 */
[----:B------:R-:W-:Y:S02]  /*bd60*/  UIADD3 UR16, UP0, UR6, 0x6f0, URZ ;  /* 0x000006f006107890 */ /* 0x000fe4000ff1e03f */
[----:B------:R-:W-:Y:S02]  /*bd70*/  UIADD3 UR8, UR4, 0x400, URZ ;  /* 0x0000040004087890 */ /* 0x000fe4000fffe03f */
[----:B------:R-:W-:Y:S02]  /*bd80*/  UIADD3 UR9, UR4, 0x60, URZ ;  /* 0x0000006004097890 */ /* 0x000fe4000fffe03f */
[----:B------:R-:W-:Y:S01]  /*bd90*/  UIADD3.X UR17, URZ, UR7, URZ, UP0, !UPT ;  /* 0x000000073f117290 */ /* 0x000fe200087fe43f */
[----:B------:R-:W-:Y:S01]  /*bda0*/  UMOV UR18, 0x0 ;  /* 0x0000000000127882 */ /* 0x000fe20000000000 */
[----:B------:R-:W-:-:S07]  /*bdb0*/  UMOV UR19, 0x10000000 ;  /* 0x1000000000137882 */ /* 0x000fce0000000000 */
[----:B------:R2:W-:Y:S02]  /*bdc0*/  UTMALDG.3D [UR8], [UR16], desc[UR18] ;  /* 0x00001208100075b4 */ /* 0x0005e40008011000 */
[----:B--2---:R-:W-:Y:S05]  /*bdd0*/  @!P2 BRA `(.L_x_138) ;  /* 0x000000000004a947 */ /* 0x004fea0003800000 */
[----:B------:R-:W-:Y:S01]  /*bde0*/  BPT.TRAP 0x1 ;  /* 0x000000040000795c */ /* 0x000fe20000300000 */
.L_x_138:
[----:B-1----:R-:W1:Y:S02]  /*bdf0*/  LDC R4, c[0x0][0xb00] ;  /* 0x0002c000ff047b82 */ /* 0x002e640000000800 */
[----:B-1----:R2:W-:Y:S02]  /*be00*/  SYNCS.ARRIVE.TRANS64.RED.A0TR RZ, [UR4+0x60], R4 ;  /* 0x00006004ffff79a7 */ /* 0x0025e40008300404 */
.L_x_137:
[----:B------:R-:W-:Y:S05]  /*be10*/  BSYNC B0 ;  /* 0x0000000000007941 */ /* 0x000fea0003800000 */
.L_x_136:
[----:B------:R-:W-:Y:S05]  /*be20*/  @!P2 BRA `(.L_x_139) ;  /* 0x000000000004a947 */ /* 0x000fea0003800000 */
[----:B------:R-:W-:Y:S01]  /*be30*/  BPT.TRAP 0x1 ;  /* 0x000000040000795c */ /* 0x000fe20000300000 */
.L_x_139:
[----:B------:R-:W-:-:S06]  /*be40*/  UIADD3 UR5, UR4, 0x60, URZ ;  /* 0x0000006004057890 */ /* 0x000fcc000fffe03f */
[----:B------:R-:W-:-:S05]  /*be50*/  IMAD.U32 R7, RZ, RZ, UR5 ;  /* 0x00000005ff077e24 */ /* 0x000fca000f8e00ff */
[----:B-12---:R-:W-:-:S04]  /*be60*/  PRMT R4, R0, 0x654, R7 ;  /* 0x0000065400047816 */ /* 0x006fc80000000007 */
[----:B------:R1:W-:Y:S01]  /*be70*/  SYNCS.ARRIVE.TRANS64.RED.A1T0 RZ, [R4+URZ], RZ ;  /* 0x000000ff04ff79a7 */ /* 0x0003e2000810043f */
[----:B------:R-:W-:Y:S05]  /*be80*/  @!P2 BRA `(.L_x_140) ;  /* 0x000000000004a947 */ /* 0x000fea0003800000 */
[----:B------:R-:W-:Y:S01]  /*be90*/  BPT.TRAP 0x1 ;  /* 0x000000040000795c */ /* 0x000fe20000300000 */
.L_x_140:
[----:B------:R-:W2:Y:S02]  /*bea0*/  SYNCS.PHASECHK.TRANS64.TRYWAIT P1, [UR4+0x88], R5 ;  /* 0x00008805ff0075a7 */ /* 0x000ea40008020144 */
[----:B--2---:R-:W-:Y:S05]  /*beb0*/  @!P1 BRA `(.L_x_141) ;  /* 0x0000002000009947 */ /* 0x004fea0003800000 */
.L_x_199:
[----:B------:R-:W-:Y:S04]  /*bec0*/  BSSY B0, `(.L_x_142) ;  /* 0x0000010000007945 */ /* 0x000fe80003800000 */
[----:B------:R-:W-:Y:S05]  /*bed0*/  @!P0 BRA `(.L_x_143) ;  /* 0x0000000000388947 */ /* 0x000fea0003800000 */
[----:B------:R-:W-:Y:S01]  /*bee0*/  UIADD3 UR8, UP0, UR6, 0x6f0, URZ ;  /* 0x000006f006087890 */ /* 0x000fe2000ff1e03f */
[----:B------:R-:W-:Y:S01]  /*bef0*/  R2UR UR20, R20 ;  /* 0x00000000141472ca */ /* 0x000fe200000e0000 */
[----:B------:R-:W-:Y:S02]  /*bf00*/  UIADD3 UR19, UR11, 0x20, URZ ;  /* 0x000000200b137890 */ /* 0x000fe4000fffe03f */
[----:B------:R-:W-:Y:S02]  /*bf10*/  UIADD3 UR16, UR4, 0x1400, URZ ;  /* 0x0000140004107890 */ /* 0x000fe4000fffe03f */
[----:B------:R-:W-:Y:S02]  /*bf20*/  UIADD3 UR17, UR4, 0x68, URZ ;  /* 0x0000006804117890 */ /* 0x000fe4000fffe03f */
[----:B------:R-:W-:Y:S01]  /*bf30*/  UIADD3.X UR9, URZ, UR7, URZ, UP0, !UPT ;  /* 0x000000073f097290 */ /* 0x000fe200087fe43f */
[----:B------:R-:W-:Y:S01]  /*bf40*/  UMOV UR28, 0x0 ;  /* 0x00000000001c7882 */ /* 0x000fe20000000000 */
[----:B------:R-:W-:Y:S01]  /*bf50*/  UMOV UR29, 0x10000000 ;  /* 0x10000000001d7882 */ /* 0x000fe20000000000 */
[----:B------:R-:W-:-:S06]  /*bf60*/  UMOV UR18, UR10 ;  /* 0x0000000a00127c82 */ /* 0x000fcc0008000000 */
[----:B------:R2:W-:Y:S02]  /*bf70*/  UTMALDG.3D [UR16], [UR8], desc[UR28] ;  /* 0x00001c10080075b4 */ /* 0x0005e40008011000 */
[----:B--2---:R-:W-:Y:S05]  /*bf80*/  @!P2 BRA `(.L_x_144) ;  /* 0x000000000004a947 */ /* 0x004fea0003800000 */
[----:B------:R-:W-:Y:S01]  /*bf90*/  BPT.TRAP 0x1 ;  /* 0x000000040000795c */ /* 0x000fe20000300000 */
.L_x_144:
[----:B-1----:R-:W1:Y:S02]  /*bfa0*/  LDC R4, c[0x0][0xb00] ;  /* 0x0002c000ff047b82 */ /* 0x002e640000000800 */
[----:B-1----:R2:W-:Y:S02]  /*bfb0*/  SYNCS.ARRIVE.TRANS64.RED.A0TR RZ, [UR4+0x68], R4 ;  /* 0x00006804ffff79a7 */ /* 0x0025e40008300404 */
.L_x_143:
[----:B------:R-:W-:Y:S05]  /*bfc0*/  BSYNC B0 ;  /* 0x0000000000007941 */ /* 0x000fea0003800000 */
.L_x_142:
[----:B------:R-:W-:Y:S05]  /*bfd0*/  @!P2 BRA `(.L_x_145) ;  /* 0x000000000004a947 */ /* 0x000fea0003800000 */
[----:B------:R-:W-:Y:S01]  /*bfe0*/  BPT.TRAP 0x1 ;  /* 0x000000040000795c */ /* 0x000fe20000300000 */
.L_x_145:
[----:B------:R-:W-:-:S06]  /*bff0*/  UIADD3 UR5, UR4, 0x68, URZ ;  /* 0x0000006804057890 */ /* 0x000fcc000fffe03f */
[----:B------:R-:W-:-:S05]  /*c000*/  IMAD.U32 R7, RZ, RZ, UR5 ;  /* 0x00000005ff077e24 */ /* 0x000fca000f8e00ff */
[----:B-12---:R-:W-:-:S04]  /*c010*/  PRMT R4, R0, 0x654, R7 ;  /* 0x0000065400047816 */ /* 0x006fc80000000007 */
[----:B------:R1:W-:Y:S01]  /*c020*/  SYNCS.ARRIVE.TRANS64.RED.A1T0 RZ, [R4+URZ], RZ ;  /* 0x000000ff04ff79a7 */ /* 0x0003e2000810043f */
[----:B------:R-:W-:Y:S05]  /*c030*/  @!P2 BRA `(.L_x_146) ;  /* 0x000000000004a947 */ /* 0x000fea0003800000 */
[----:B------:R-:W-:Y:S01]  /*c040*/  BPT.TRAP 0x1 ;  /* 0x000000040000795c */ /* 0x000fe20000300000 */
.L_x_146:
[----:B------:R-:W2:Y:S02]  /*c050*/  SYNCS.PHASECHK.TRANS64.TRYWAIT P1, [UR4+0x90], R5 ;  /* 0x00009005ff0075a7 */ /* 0x000ea40008020144 */
[----:B--2---:R-:W-:Y:S05]  /*c060*/  @!P1 BRA `(.L_x_147) ;  /* 0x0000001c00ac9947 */ /* 0x004fea0003800000 */
.L_x_200:
        /* <DEDUP_REMOVED lines=14> */
.L_x_150:
[----:B-1----:R-:W1:Y:S02]  /*c150*/  LDC R4, c[0x0][0xb00] ;  /* 0x0002c000ff047b82 */ /* 0x002e640000000800 */
[----:B-1----:R2:W-:Y:S02]  /*c160*/  SYNCS.ARRIVE.TRANS64.RED.A0TR RZ, [UR4+0x70], R4 ;  /* 0x00007004ffff79a7 */ /* 0x0025e40008300404 */
.L_x_149:
[----:B------:R-:W-:Y:S05]  /*c170*/  BSYNC B0 ;  /* 0x0000000000007941 */ /* 0x000fea0003800000 */
.L_x_148:
[----:B------:R-:W-:Y:S05]  /*c180*/  @!P2 BRA `(.L_x_151) ;  /* 0x000000000004a947 */ /* 0x000fea0003800000 */
[----:B------:R-:W-:Y:S01]  /*c190*/  BPT.TRAP 0x1 ;  /* 0x000000040000795c */ /* 0x000fe20000300000 */
.L_x_151:
[----:B------:R-:W-:-:S06]  /*c1a0*/  UIADD3 UR5, UR4, 0x70, URZ ;  /* 0x0000007004057890 */ /* 0x000fcc000fffe03f */
[----:B------:R-:W-:-:S05]  /*c1b0*/  IMAD.U32 R7, RZ, RZ, UR5 ;  /* 0x00000005ff077e24 */ /* 0x000fca000f8e00ff */
[----:B-12---:R-:W-:-:S04]  /*c1c0*/  PRMT R4, R0, 0x654, R7 ;  /* 0x0000065400047816 */ /* 0x006fc80000000007 */
[----:B------:R1:W-:Y:S01]  /*c1d0*/  SYNCS.ARRIVE.TRANS64.RED.A1T0 RZ, [R4+URZ], RZ ;  /* 0x000000ff04ff79a7 */ /* 0x0003e2000810043f */
[----:B------:R-:W-:Y:S05]  /*c1e0*/  @!P2 BRA `(.L_x_152) ;  /* 0x000000000004a947 */ /* 0x000fea0003800000 */
[----:B------:R-:W-:Y:S01]  /*c1f0*/  BPT.TRAP 0x1 ;  /* 0x000000040000795c */ /* 0x000fe20000300000 */
.L_x_152:
[----:B------:R-:W2:Y:S02]  /*c200*/  SYNCS.PHASECHK.TRANS64.TRYWAIT P1, [UR4+0x98], R5 ;  /* 0x00009805ff0075a7 */ /* 0x000ea40008020144 */
[----:B--2---:R-:W-:Y:S05]  /*c210*/  @!P1 BRA `(.L_x_153) ;  /* 0x0000001c00589947 */ /* 0x004fea0003800000 */
.L_x_201:
[----:B------:R-:W-:Y:S04]  /*c220*/  BSSY B0, `(.L_x_154) ;  /* 0x0000010000007945 */ /* 0x000fe80003800000 */
[----:B------:R-:W-:Y:S05]  /*c230*/  @!P0 BRA `(.L_x_155) ;  /* 0x0000000000388947 */ /* 0x000fea0003800000 */
[----:B------:R-:W-:Y:S01]  /*c240*/  R2UR UR20, R20 ;  /* 0x00000000141472ca */ /* 0x000fe200000e0000 */
[----:B------:R-:W-:Y:S02]  /*c250*/  UIADD3 UR8, UP0, UR6, 0x6f0, URZ ;  /* 0x000006f006087890 */ /* 0x000fe4000ff1e03f */
        /* <DEDUP_REMOVED lines=10> */
.L_x_156:
[----:B-1----:R-:W1:Y:S02]  /*c300*/  LDC R4, c[0x0][0xb00] ;  /* 0x0002c000ff047b82 */ /* 0x002e640000000800 */
[----:B-1----:R2:W-:Y:S02]  /*c310*/  SYNCS.ARRIVE.TRANS64.RED.A0TR RZ, [UR4+0x78], R4 ;  /* 0x00007804ffff79a7 */ /* 0x0025e40008300404 */
.L_x_155:
[----:B------:R-:W-:Y:S05]  /*c320*/  BSYNC B0 ;  /* 0x0000000000007941 */ /* 0x000fea0003800000 */
.L_x_154:
[----:B------:R-:W-:Y:S05]  /*c330*/  @!P2 BRA `(.L_x_157) ;  /* 0x000000000004a947 */ /* 0x000fea0003800000 */
[----:B------:R-:W-:Y:S01]  /*c340*/  BPT.TRAP 0x1 ;  /* 0x000000040000795c */ /* 0x000fe20000300000 */
.L_x_157:
[----:B------:R-:W-:Y:S01]  /*c350*/  IADD3 R16, P0, R16, UR40, RZ ;  /* 0x0000002810107c10 */ /* 0x000fe2000ff1e0ff */
[----:B------:R-:W-:Y:S01]  /*c360*/  UIADD3 UR4, UR4, 0x78, URZ ;  /* 0x0000007804047890 */ /* 0x000fe2000fffe03f */
[----:B------:R-:W-:Y:S01]  /*c370*/  LOP3.LUT R10, R10, 0x1, RZ, 0x3c, !PT ;  /* 0x000000010a0a7812 */ /* 0x000fe200078e3cff */
[----:B------:R-:W-:Y:S01]  /*c380*/  IMAD.MOV.U32 R23, RZ, RZ, -0x1 ;  /* 0xffffffffff177424 */ /* 0x000fe200078e00ff */
[----:B------:R-:W-:Y:S01]  /*c390*/  IADD3.X R17, R17, UR39, RZ, P0, !PT ;  /* 0x0000002711117c10 */ /* 0x000fe200087fe4ff */
[----:B------:R-:W-:Y:S01]  /*c3a0*/  IMAD.MOV.U32 R21, RZ, RZ, -0x1 ;  /* 0xffffffffff157424 */ /* 0x000fe200078e00ff */
[----:B------:R-:W-:Y:S01]  /*c3b0*/  ISETP.GE.U32.AND P0, PT, R16, UR26, PT ;  /* 0x0000001a10007c0c */ /* 0x000fe2000bf06070 */
[----:B-1----:R-:W-:Y:S02]  /*c3c0*/  IMAD.U32 R5, RZ, RZ, UR4 ;  /* 0x00000004ff057e24 */ /* 0x002fe4000f8e00ff */
[----:B------:R-:W-:Y:S01]  /*c3d0*/  IMAD.MOV.U32 R20, RZ, RZ, -0x1 ;  /* 0xffffffffff147424 */ /* 0x000fe200078e00ff */
[----:B------:R-:W-:-:S02]  /*c3e0*/  ISETP.GE.U32.AND.EX P0, PT, R17, UR27, PT, P0 ;  /* 0x0000001b11007c0c */ /* 0x000fc4000bf06100 */
[----:B--2---:R-:W-:-:S04]  /*c3f0*/  PRMT R4, R0, 0x654, R5 ;  /* 0x0000065400047816 */ /* 0x004fc80000000005 */
[----:B------:R1:W-:Y:S02]  /*c400*/  SYNCS.ARRIVE.TRANS64.RED.A1T0 RZ, [R4+URZ], RZ ;  /* 0x000000ff04ff79a7 */ /* 0x0003e4000810043f */
[----:B-1----:R-:W-:-:S05]  /*c410*/  PRMT R4, RZ, 0x7610, R4 ;  /* 0x00007610ff047816 */ /* 0x002fca0000000004 */
[----:B------:R-:W-:Y:S05]  /*c420*/  @P0 BRA `(.L_x_158) ;  /* 0x0000000400540947 */ /* 0x000fea0003800000 */
[----:B------:R-:W1:Y:S01]  /*c430*/  S2R R18, SR_CTAID.X ;  /* 0x0000000000127919 */ /* 0x000e620000002500 */
[----:B------:R-:W2:Y:S01]  /*c440*/  LDC.64 R14, c[0x0][0xbd0] ;  /* 0x0002f400ff0e7b82 */ /* 0x000ea20000000a00 */
[----:B------:R-:W-:Y:S01]  /*c450*/  ULDC UR4, c[0x0][0x150] ;  /* 0x0000540000047ab9 */ /* 0x000fe20000000800 */
[----:B------:R-:W-:Y:S01]  /*c460*/  IMAD.MOV.U32 R22, RZ, RZ, R17 ;  /* 0x000000ffff167224 */ /* 0x000fe200078e0011 */
[----:B------:R-:W3:Y:S05]  /*c470*/  S2R R19, SR_CTAID.Y ;  /* 0x0000000000137919 */ /* 0x000eea0000002600 */
[----:B------:R-:W4:Y:S08]  /*c480*/  LDC R5, c[0x0][0x144] ;  /* 0x00005100ff057b82 */ /* 0x000f300000000800 */
[----:B------:R-:W4:Y:S01]  /*c490*/  LDC R21, c[0x0][0xbd8] ;  /* 0x0002f600ff157b82 */ /* 0x000f220000000800 */
[----:B--2---:R-:W-:-:S04]  /*c4a0*/  ISETP.NE.U32.AND P0, PT, R14, RZ, PT ;  /* 0x000000ff0e00720c */ /* 0x004fc80003f05070 */
[----:B------:R-:W-:Y:S02]  /*c4b0*/  ISETP.NE.AND.EX P0, PT, R15, RZ, PT, P0 ;  /* 0x000000ff0f00720c */ /* 0x000fe40003f05300 */
[----:B-1----:R-:W-:Y:S02]  /*c4c0*/  I2FP.F32.U32 R4, R18 ;  /* 0x0000001200047245 */ /* 0x002fe40000201000 */
[----:B---3--:R-:W-:-:S03]  /*c4d0*/  I2FP.F32.U32 R20, R19 ;  /* 0x0000001300147245 */ /* 0x008fc60000201000 */
[----:B------:R-:W-:-:S06]  /*c4e0*/  FMUL R4, R4, UR4 ;  /* 0x0000000404047c20 */ /* 0x000fcc0008400000 */
[----:B------:R-:W1:Y:S02]  /*c4f0*/  F2I.U32.TRUNC.NTZ R4, R4 ;  /* 0x0000000400047305 */ /* 0x000e64000020f000 */
[----:B-1----:R-:W-:-:S04]  /*c500*/  IMAD.MOV R6, RZ, RZ, -R4 ;  /* 0x000000ffff067224 */ /* 0x002fc800078e0a04 */
[----:B----4-:R-:W-:Y:S02]  /*c510*/  IMAD R18, R5, R6, R18 ;  /* 0x0000000605127224 */ /* 0x010fe400078e0212 */
[----:B------:R-:W-:Y:S01]  /*c520*/  IMAD.MOV.U32 R6, RZ, RZ, R16 ;  /* 0x000000ffff067224 */ /* 0x000fe200078e0010 */
[----:B------:R-:W-:Y:S06]  /*c530*/  @!P0 BRA `(.L_x_159) ;  /* 0x0000000000308947 */ /* 0x000fec0003800000 */
[----:B------:R-:W1:Y:S02]  /*c540*/  LDC R5, c[0x0][0xbdc] ;  /* 0x0002f700ff057b82 */ /* 0x000e640000000800 */
[----:B-1----:R-:W-:-:S05]  /*c550*/  IADD3 R5, P0, R16, R5, RZ ;  /* 0x0000000510057210 */ /* 0x002fca0007f1e0ff */
[----:B------:R-:W-:-:S04]  /*c560*/  IMAD.X R23, RZ, RZ, R17, P0 ;  /* 0x000000ffff177224 */ /* 0x000fc800000e0611 */
[----:B------:R-:W-:-:S04]  /*c570*/  IMAD.WIDE.U32 R6, R23, R14, RZ ;  /* 0x0000000e17067225 */ /* 0x000fc800078e00ff */
[----:B------:R-:W-:-:S04]  /*c580*/  IMAD.WIDE.U32 R6, P0, R5, R15, R6 ;  /* 0x0000000f05067225 */ /* 0x000fc80007800006 */
[----:B------:R-:W-:-:S04]  /*c590*/  IMAD.WIDE.U32 R4, R5, R14, RZ ;  /* 0x0000000e05047225 */ /* 0x000fc800078e00ff */
[----:B------:R-:W-:Y:S01]  /*c5a0*/  IMAD.MOV.U32 R4, RZ, RZ, R7 ;  /* 0x000000ffff047224 */ /* 0x000fe200078e0007 */
[----:B------:R-:W-:Y:S01]  /*c5b0*/  IADD3 RZ, P1, R5, R6, RZ ;  /* 0x0000000605ff7210 */ /* 0x000fe20007f3e0ff */
[----:B------:R-:W-:-:S04]  /*c5c0*/  IMAD.X R5, RZ, RZ, RZ, P0 ;  /* 0x000000ffff057224 */ /* 0x000fc800000e06ff */
[----:B------:R-:W-:-:S04]  /*c5d0*/  IMAD.WIDE.U32.X R4, R23, R15, R4, P1 ;  /* 0x0000000f17047225 */ /* 0x000fc800008e0404 */
[----:B------:R-:W-:Y:S02]  /*c5e0*/  IMAD.MOV.U32 R6, RZ, RZ, R4 ;  /* 0x000000ffff067224 */ /* 0x000fe400078e0004 */
[----:B------:R-:W-:-:S07]  /*c5f0*/  IMAD.MOV.U32 R22, RZ, RZ, R5 ;  /* 0x000000ffff167224 */ /* 0x000fce00078e0005 */
.L_x_159:
[----:B------:R-:W-:Y:S01]  /*c600*/  ULDC UR4, c[0x0][0x154] ;  /* 0x0000550000047ab9 */ /* 0x000fe20000000800 */
[----:B------:R-:W1:Y:S01]  /*c610*/  LDC.64 R4, c[0x0][0xbc8] ;  /* 0x0002f200ff047b82 */ /* 0x000e620000000a00 */
[----:B------:R-:W-:Y:S01]  /*c620*/  FMUL R14, R20, UR4 ;  /* 0x00000004140e7c20 */ /* 0x000fe20008400000 */
[-CC-:B------:R-:W-:Y:S02]  /*c630*/  SHF.R.U64 R20, R6, R21.reuse, R22.reuse ;  /* 0x0000001506147219 */ /* 0x180fe40000001216 */
[----:B------:R-:W-:Y:S02]  /*c640*/  SHF.R.U32.HI R21, RZ, R21, R22 ;  /* 0x00000015ff157219 */ /* 0x000fe40000011616 */
[----:B------:R-:W-:Y:S01]  /*c650*/  ISETP.NE.AND P2, PT, R2, 0x1, PT ;  /* 0x000000010200780c */ /* 0x000fe20003f45270 */
[----:B------:R-:W2:Y:S01]  /*c660*/  F2I.U32.TRUNC.NTZ R14, R14 ;  /* 0x0000000e000e7305 */ /* 0x000ea2000020f000 */
[----:B------:R-:W3:Y:S01]  /*c670*/  LDC R24, c[0x0][0x148] ;  /* 0x00005200ff187b82 */ /* 0x000ee20000000800 */
[----:B------:R-:W-:-:S05]  /*c680*/  IADD3 R23, P0, RZ, -R20, RZ ;  /* 0x80000014ff177210 */ /* 0x000fca0007f1e0ff */
[----:B------:R-:W-:Y:S02]  /*c690*/  IMAD.X R21, RZ, RZ, ~R21, P0 ;  /* 0x000000ffff157224 */ /* 0x000fe400000e0e15 */
[----:B------:R-:W4:Y:S01]  /*c6a0*/  LDC R22, c[0x0][0xbc0] ;  /* 0x0002f000ff167b82 */ /* 0x000f220000000800 */
[----:B--2---:R-:W-:-:S07]  /*c6b0*/  IMAD.MOV R7, RZ, RZ, -R14 ;  /* 0x000000ffff077224 */ /* 0x004fce00078e0a0e */
[----:B------:R-:W2:Y:S01]  /*c6c0*/  LDC.64 R14, c[0x0][0xbe8] ;  /* 0x0002fa00ff0e7b82 */ /* 0x000ea20000000a00 */
[----:B-1----:R-:W-:Y:S02]  /*c6d0*/  IMAD R6, R21, R4, RZ ;  /* 0x0000000415067224 */ /* 0x002fe400078e02ff */
[----:B---3--:R-:W-:-:S05]  /*c6e0*/  @P2 IMAD R18, R24, R7, R19 ;  /* 0x0000000718122224 */ /* 0x008fca00078e0213 */
[----:B------:R-:W1:Y:S01]  /*c6f0*/  LDC R21, c[0x0][0xbb0] ;  /* 0x0002ec00ff157b82 */ /* 0x000e620000000800 */
[C---:B------:R-:W-:Y:S02]  /*c700*/  IMAD R7, R23.reuse, R5, R6 ;  /* 0x0000000517077224 */ /* 0x040fe400078e0206 */
[----:B------:R-:W-:-:S04]  /*c710*/  IMAD.WIDE.U32 R4, R23, R4, R16 ;  /* 0x0000000417047225 */ /* 0x000fc800078e0010 */
[----:B------:R-:W-:Y:S01]  /*c720*/  IMAD.IADD R5, R5, 0x1, R7 ;  /* 0x0000000105057824 */ /* 0x000fe200078e0207 */
[----:B------:R-:W3:Y:S04]  /*c730*/  LDC R6, c[0x0][0xc00] ;  /* 0x00030000ff067b82 */ /* 0x000ee80000000800 */
[-CC-:B----4-:R-:W-:Y:S02]  /*c740*/  SHF.R.U64 R25, R4, R22.reuse, R5.reuse ;  /* 0x0000001604197219 */ /* 0x190fe40000001205 */
[----:B------:R-:W-:Y:S02]  /*c750*/  SHF.R.U32.HI R4, RZ, R22, R5 ;  /* 0x00000016ff047219 */ /* 0x000fe40000011605 */
[----:B------:R-:W4:Y:S01]  /*c760*/  LDC R26, c[0x0][0xbf0] ;  /* 0x0002fc00ff1a7b82 */ /* 0x000f220000000800 */
[----:B--2---:R-:W-:-:S04]  /*c770*/  ISETP.NE.U32.AND P0, PT, R14, RZ, PT ;  /* 0x000000ff0e00720c */ /* 0x004fc80003f05070 */
[----:B------:R-:W-:-:S03]  /*c780*/  ISETP.NE.AND.EX P0, PT, R15, RZ, PT, P0 ;  /* 0x000000ff0f00720c */ /* 0x000fc60003f05300 */
[----:B------:R-:W2:Y:S01]  /*c790*/  LDC R22, c[0x0][0xbe0] ;  /* 0x0002f800ff167b82 */ /* 0x000ea20000000800 */
[-CC-:B-1----:R-:W-:Y:S02]  /*c7a0*/  SHF.R.U64 R24, R25, R21.reuse, R4.reuse ;  /* 0x0000001519187219 */ /* 0x182fe40000001204 */
[----:B------:R-:W-:-:S05]  /*c7b0*/  SHF.R.U32.HI R5, RZ, R21, R4 ;  /* 0x00000015ff057219 */ /* 0x000fca0000011604 */
[----:B------:R-:W1:Y:S01]  /*c7c0*/  LDC R23, c[0x0][0xbb8] ;  /* 0x0002ee00ff177b82 */ /* 0x000e620000000800 */
[-CC-:B---3--:R-:W-:Y:S02]  /*c7d0*/  SHF.R.U64 R21, R24, R6.reuse, R5.reuse ;  /* 0x0000000618157219 */ /* 0x188fe40000001205 */
[----:B------:R-:W-:-:S03]  /*c7e0*/  SHF.R.U32.HI R27, RZ, R6, R5 ;  /* 0x00000006ff1b7219 */ /* 0x000fc60000011605 */
[----:B------:R-:W-:Y:S02]  /*c7f0*/  IMAD.MOV.U32 R4, RZ, RZ, R21 ;  /* 0x000000ffff047224 */ /* 0x000fe400078e0015 */
[----:B------:R-:W3:Y:S01]  /*c800*/  LDC R19, c[0x0][0xba8] ;  /* 0x0002ea00ff137b82 */ /* 0x000ee20000000800 */
        /* <DEDUP_REMOVED lines=8> */
[----:B------:R-:W-:Y:S01]  /*c890*/  IMAD.MOV.U32 R4, RZ, RZ, R7 ;  /* 0x000000ffff047224 */ /* 0x000fe200078e0007 */
[----:B------:R-:W-:Y:S01]  /*c8a0*/  IADD3 RZ, P1, R5, R6, RZ ;  /* 0x0000000605ff7210 */ /* 0x000fe20007f3e0ff */
[----:B------:R-:W-:-:S04]  /*c8b0*/  IMAD.X R5, RZ, RZ, RZ, P0 ;  /* 0x000000ffff057224 */ /* 0x000fc800000e06ff */
[----:B------:R-:W-:-:S08]  /*c8c0*/  IMAD.WIDE.U32.X R4, R27, R15, R4, P1 ;  /* 0x0000000f1b047225 */ /* 0x000fd000008e0404 */
.L_x_160:
[----:B------:R-:W-:Y:S02]  /*c8d0*/  SHF.R.U64 R5, R4, R26, R5 ;  /* 0x0000001a04057219 */ /* 0x000fe40000001205 */
[----:B------:R-:W-:Y:S02]  /*c8e0*/  LOP3.LUT R24, R24, R13, RZ, 0xc0, !PT ;  /* 0x0000000d18187212 */ /* 0x000fe400078ec0ff */
[----:B------:R-:W-:Y:S01]  /*c8f0*/  LOP3.LUT R25, R25, R12, RZ, 0xc0, !PT ;  /* 0x0000000c19197212 */ /* 0x000fe200078ec0ff */
[----:B------:R-:W-:Y:S02]  /*c900*/  IMAD.MOV R4, RZ, RZ, -R5 ;  /* 0x000000ffff047224 */ /* 0x000fe400078e0a05 */
[----:B------:R-:W-:Y:S02]  /*c910*/  IMAD R24, R5, UR13, R24 ;  /* 0x0000000d05187c24 */ /* 0x000fe4000f8e0218 */
[----:B--2---:R-:W-:Y:S02]  /*c920*/  IMAD R22, R4, R22, R21 ;  /* 0x0000001604167224 */ /* 0x004fe400078e0215 */
[----:B-1----:R-:W-:-:S02]  /*c930*/  IMAD R23, R24, R23, R18 ;  /* 0x0000001718177224 */ /* 0x002fc400078e0212 */
[----:B---3--:R-:W-:Y:S02]  /*c940*/  IMAD R22, R22, R19, R25 ;  /* 0x0000001316167224 */ /* 0x008fe400078e0219 */
[----:B------:R-:W-:-:S03]  /*c950*/  IMAD.MOV.U32 R4, RZ, RZ, 0x1 ;  /* 0x00000001ff047424 */ /* 0x000fc600078e00ff */
[----:B------:R-:W-:Y:S02]  /*c960*/  SEL R21, R22, R23, !P2 ;  /* 0x0000001716157207 */ /* 0x000fe40005000000 */
[----:B------:R-:W-:-:S07]  /*c970*/  SEL R23, R23, R22, !P2 ;  /* 0x0000001617177207 */ /* 0x000fce0005000000 */
.L_x_158:
[----:B------:R-:W-:-:S13]  /*c980*/  LOP3.LUT P0, RZ, R4, 0xff, RZ, 0xc0, !PT ;  /* 0x000000ff04ff7812 */ /* 0x000fda000780c0ff */
[----:B------:R-:W-:Y:S05]  /*c990*/  @P0 BRA `(.L_x_161) ;  /* 0xfffffff000280947 */ /* 0x000fea000383ffff */
.L_x_130:
[----:B------:R-:W-:Y:S01]  /*c9a0*/  ELECT P0, URZ, PT ;  /* 0x00000000003f782f */ /* 0x000fe20003800000 */
[----:B------:R-:W-:-:S12]  /*c9b0*/  BSSY B0, `(.L_x_162) ;  /* 0x000001a000007945 */ /* 0x000fd80003800000 */
[----:B------:R-:W-:Y:S05]  /*c9c0*/  @!P0 BRA `(.L_x_163) ;  /* 0x0000000000608947 */ /* 0x000fea0003800000 */
[----:B------:R-:W-:-:S04]  /*c9d0*/  LOP3.LUT R3, R3, 0x2, RZ, 0xfc, !PT ;  /* 0x0000000203037812 */ /* 0x000fc800078efcff */
[----:B------:R-:W-:-:S13]  /*c9e0*/  ISETP.NE.AND P1, PT, R3, 0x3, PT ;  /* 0x000000030300780c */ /* 0x000fda0003f25270 */
[----:B------:R-:W-:Y:S05]  /*c9f0*/  @!P1 BRA `(.L_x_164) ;  /* 0x0000000000049947 */ /* 0x000fea0003800000 */
[----:B------:R-:W-:Y:S01]  /*ca00*/  BPT.TRAP 0x1 ;  /* 0x000000040000795c */ /* 0x000fe20000300000 */
.L_x_164:
[----:B------:R-:W-:Y:S02]  /*ca10*/  MOV R3, 0x400 ;  /* 0x0000040000037802 */ /* 0x000fe40000000f00 */
[----:B------:R-:W-:Y:S02]  /*ca20*/  SHF.L.U32 R2, R10, 0x1f, RZ ;  /* 0x0000001f0a027819 */ /* 0x000fe400000006ff */
[----:B------:R-:W-:-:S04]  /*ca30*/  LEA R3, R0, R3, 0x18 ;  /* 0x0000000300037211 */ /* 0x000fc800078ec0ff */
[----:B------:R-:W2:Y:S02]  /*ca40*/  SYNCS.PHASECHK.TRANS64.TRYWAIT P0, [R3+URZ+0x80], R2 ;  /* 0x00008002030075a7 */ /* 0x000ea4000800017f */
[----:B--2---:R-:W-:Y:S05]  /*ca50*/  @!P0 BRA `(.L_x_165) ;  /* 0x0000001400608947 */ /* 0x004fea0003800000 */
.L_x_202:
[----:B------:R-:W-:Y:S05]  /*ca60*/  @!P1 BRA `(.L_x_166) ;  /* 0x0000000000049947 */ /* 0x000fea0003800000 */
[----:B------:R-:W-:Y:S01]  /*ca70*/  BPT.TRAP 0x1 ;  /* 0x000000040000795c */ /* 0x000fe20000300000 */
.L_x_166:
[----:B------:R-:W3:Y:S02]  /*ca80*/  SYNCS.PHASECHK.TRANS64.TRYWAIT P0, [R3+URZ+0x88], R2 ;  /* 0x00008802030075a7 */ /* 0x000ee4000800017f */
[----:B---3--:R-:W-:Y:S05]  /*ca90*/  @!P0 BRA `(.L_x_167) ;  /* 0x0000001400648947 */ /* 0x008fea0003800000 */
.L_x_203:
[----:B------:R-:W-:Y:S05]  /*caa0*/  @!P1 BRA `(.L_x_168) ;  /* 0x0000000000049947 */ /* 0x000fea0003800000 */
[----:B------:R-:W-:Y:S01]  /*cab0*/  BPT.TRAP 0x1 ;  /* 0x000000040000795c */ /* 0x000fe20000300000 */
.L_x_168:
[----:B------:R-:W4:Y:S02]  /*cac0*/  SYNCS.PHASECHK.TRANS64.TRYWAIT P0, [R3+URZ+0x90], R2 ;  /* 0x00009002030075a7 */ /* 0x000f24000800017f */
[----:B----4-:R-:W-:Y:S05]  /*cad0*/  @!P0 BRA `(.L_x_169) ;  /* 0x0000001400688947 */ /* 0x010fea0003800000 */
.L_x_204:
[----:B------:R-:W-:Y:S05]  /*cae0*/  @!P1 BRA `(.L_x_170) ;  /* 0x0000000000049947 */ /* 0x000fea0003800000 */
[----:B------:R-:W-:Y:S01]  /*caf0*/  BPT.TRAP 0x1 ;  /* 0x000000040000795c */ /* 0x000fe20000300000 */
.L_x_170:
[----:B------:R-:W-:-:S07]  /*cb00*/  SHF.L.U32 R10, R10, 0x1f, RZ ;  /* 0x0000001f0a0a7819 */ /* 0x000fce00000006ff */
.L_x_171:
[----:B------:R1:W1:Y:S02]  /*cb10*/  SYNCS.PHASECHK.TRANS64.TRYWAIT P0, [R3+URZ+0x98], R10 ;  /* 0x0000980a030075a7 */ /* 0x000264000800017f */
[----:B-1----:R-:W-:Y:S05]  /*cb20*/  @!P0 NANOSLEEP.SYNCS 0x989680 ;  /* 0x009896800000895d */ /* 0x002fea0003900000 */
[----:B------:R-:W1:Y:S02]  /*cb30*/  @!P0 SYNCS.PHASECHK.TRANS64 P0, [R3+URZ+0x98], R10 ;  /* 0x0000980a030085a7 */ /* 0x000e64000800007f */
[----:B-1----:R-:W-:Y:S05]  /*cb40*/  @!P0 BRA `(.L_x_171) ;  /* 0xfffffffc00f08947 */ /* 0x002fea000383ffff */
.L_x_163:
[----:B------:R-:W-:Y:S05]  /*cb50*/  BSYNC B0 ;  /* 0x0000000000007941 */ /* 0x000fea0003800000 */
.L_x_162:
[----:B------:R-:W-:Y:S05]  /*cb60*/  EXIT ;  /* 0x000000000000794d */ /* 0x000fea0003800000 */
.L_x_126:
[----:B------:R-:W-:Y:S01]  /*cb70*/  LOP3.LUT P0, RZ, R10, 0xff, RZ, 0xc0, !PT ;  /* 0x000000ff0aff7812 */ /* 0x000fe2000780c0ff */
[----:B------:R-:W-:Y:S02]  /*cb80*/  IMAD.MOV.U32 R3, RZ, RZ, 0x1 ;  /* 0x00000001ff037424 */ /* 0x000fe400078e00ff */
[----:B------:R-:W-:-:S10]  /*cb90*/  IMAD.MOV.U32 R8, RZ, RZ, RZ ;  /* 0x000000ffff087224 */ /* 0x000fd400078e00ff */
[----:B------:R-:W-:Y:S05]  /*cba0*/  @!P0 BRA `(.L_x_172) ;  /* 0x0000000c00108947 */ /* 0x000fea0003800000 */
[----:B------:R-:W1:Y:S01]  /*cbb0*/  LDC R3, c[0x0][0x28c] ;  /* 0x0000a300ff037b82 */ /* 0x000e620000000800 */
[----:B------:R-:W-:Y:S01]  /*cbc0*/  ULDC UR5, c[0x0][0xc00] ;  /* 0x0003000000057ab9 */ /* 0x000fe20000000800 */
[----:B------:R-:W-:Y:S01]  /*cbd0*/  UMOV UR6, 0xffffffff ;  /* 0xffffffff00067882 */ /* 0x000fe20000000000 */
[----:B------:R-:W-:Y:S01]  /*cbe0*/  BSSY B0, `(.L_x_172) ;  /* 0x00000c0000007945 */ /* 0x000fe20003800000 */
[----:B------:R-:W-:Y:S01]  /*cbf0*/  USHF.L.U32 UR6, UR6, UR5, URZ ;  /* 0x0000000506067299 */ /* 0x000fe2000800063f */
[----:B------:R-:W-:Y:S01]  /*cc00*/  IMAD.MOV.U32 R10, RZ, RZ, 0x1 ;  /* 0x00000001ff0a7424 */ /* 0x000fe200078e00ff */
[----:B------:R-:W-:Y:S01]  /*cc10*/  LOP3.LUT R9, R19, 0x2, RZ, 0xfc, !PT ;  /* 0x0000000213097812 */ /* 0x000fe200078efcff */
[----:B------:R-:W-:Y:S01]  /*cc20*/  IMAD.MOV.U32 R8, RZ, RZ, RZ ;  /* 0x000000ffff087224 */ /* 0x000fe200078e00ff */
[----:B------:R-:W-:Y:S01]  /*cc30*/  ULDC UR4, c[0x0][0xba8] ;  /* 0x0002ea0000047ab9 */ /* 0x000fe20000000800 */
[----:B------:R-:W-:Y:S02]  /*cc40*/  USHF.L.U32 UR16, UR38, UR5, URZ ;  /* 0x0000000526107299 */ /* 0x000fe4000800063f */
[----:B------:R-:W-:-:S02]  /*cc50*/  UIADD3 UR14, UR4, -0x1, URZ ;  /* 0xffffffff040e7890 */ /* 0x000fc4000fffe03f */
[----:B------:R-:W-:Y:S01]  /*cc60*/  ULOP3.LUT UR15, URZ, UR6, URZ, 0x33, !UPT ;  /* 0x000000063f0f7292 */ /* 0x000fe2000f8e333f */
[----:B------:R-:W-:Y:S01]  /*cc70*/  ULDC.64 UR20, c[0x0][0x198] ;  /* 0x0000660000147ab9 */ /* 0x000fe20000000a00 */
[----:B-1----:R-:W-:-:S05]  /*cc80*/  VIADD R3, R3, 0x7f ;  /* 0x0000007f03037836 */ /* 0x002fca0000000000 */
[----:B------:R-:W-:-:S04]  /*cc90*/  SHF.R.S32.HI R4, RZ, 0x1f, R3 ;  /* 0x0000001fff047819 */ /* 0x000fc80000011403 */
[----:B------:R-:W-:Y:S01]  /*cca0*/  LEA.HI R4, R4, R3, RZ, 0x7 ;  /* 0x0000000304047211 */ /* 0x000fe200078f38ff */
[----:B------:R-:W-:-:S03]  /*ccb0*/  IMAD.MOV.U32 R3, RZ, RZ, 0x1 ;  /* 0x00000001ff037424 */ /* 0x000fc600078e00ff */
[----:B------:R-:W-:-:S05]  /*ccc0*/  SHF.R.S32.HI R11, RZ, 0x7, R4 ;  /* 0x00000007ff0b7819 */ /* 0x000fca0000011404 */
[----:B------:R-:W-:-:S07]  /*ccd0*/  VIADD R12, R11, 0x1 ;  /* 0x000000010b0c7836 */ /* 0x000fce0000000000 */
.L_x_183:
[----:B------:R-:W-:-:S03]  /*cce0*/  UMOV UR4, 0xffffffff ;  /* 0xffffffff00047882 */ /* 0x000fc60000000000 */
[----:B------:R-:W-:Y:S05]  /*ccf0*/  BRA.DIV UR4, `(.L_x_173) ;  /* 0x0000001204f47947 */ /* 0x000fea000b800000 */
[----:B------:R-:W-:-:S13]  /*cd00*/  ELECT P6, URZ, PT ;  /* 0x00000000003f782f */ /* 0x000fda00038c0000 */
.L_x_207:
[----:B------:R-:W1:Y:S01]  /*cd10*/  LDC R4, c[0x0][0x28c] ;  /* 0x0000a300ff047b82 */ /* 0x000e620000000800 */
[----:B------:R-:W-:Y:S01]  /*cd20*/  BSSY B1, `(.L_x_174) ;  /* 0x0000039000017945 */ /* 0x000fe20003800000 */
[----:B-1----:R-:W-:-:S13]  /*cd30*/  ISETP.LT.OR P6, PT, R4, 0x1, !P6 ;  /* 0x000000010400780c */ /* 0x002fda00077c1670 */
[----:B------:R-:W-:Y:S05]  /*cd40*/  @P6 BRA `(.L_x_175) ;  /* 0x0000000000d86947 */ /* 0x000fea0003800000 */
[----:B------:R-:W-:Y:S02]  /*cd50*/  IMAD R0, R23, 0x2, R0 ;  /* 0x0000000217007824 */ /* 0x000fe400078e0200 */
[----:B------:R-:W-:Y:S02]  /*cd60*/  IMAD.SHL.U32 R21, R21, 0x80, RZ ;  /* 0x0000008015157824 */ /* 0x000fe400078e00ff */
[----:B------:R-:W-:Y:S02]  /*cd70*/  IMAD.MOV.U32 R23, RZ, RZ, RZ ;  /* 0x000000ffff177224 */ /* 0x000fe400078e00ff */
[----:B------:R-:W-:Y:S02]  /*cd80*/  IMAD.MOV.U32 R4, RZ, RZ, R12 ;  /* 0x000000ffff047224 */ /* 0x000fe400078e000c */
[----:B------:R-:W-:Y:S02]  /*cd90*/  IMAD.MOV.U32 R5, RZ, RZ, R3 ;  /* 0x000000ffff057224 */ /* 0x000fe400078e0003 */
[----:B------:R-:W-:-:S02]  /*cda0*/  IMAD.MOV.U32 R6, RZ, RZ, R8 ;  /* 0x000000ffff067224 */ /* 0x000fc400078e0008 */
[----:B------:R-:W-:-:S07]  /*cdb0*/  IMAD.SHL.U32 R15, R0, 0x40, RZ ;  /* 0x00000040000f7824 */ /* 0x000fce00078e00ff */
.L_x_178:
[----:B------:R-:W1:Y:S01]  /*cdc0*/  S2UR UR4, SR_CgaCtaId ;  /* 0x00000000000479c3 */ /* 0x000e620000008800 */
[----:B------:R-:W-:Y:S02]  /*cdd0*/  MOV R7, 0x400 ;  /* 0x0000040000077802 */ /* 0x000fe40000000f00 */
[----:B------:R-:W-:-:S13]  /*cde0*/  LOP3.LUT P1, RZ, R18, 0x7f, RZ, 0xc0, !PT ;  /* 0x0000007f12ff7812 */ /* 0x000fda000782c0ff */
[----:B------:R-:W2:Y:S01]  /*cdf0*/  @!P1 LDC R13, c[0x0][0x500] ;  /* 0x00014000ff0d9b82 */ /* 0x000ea20000000800 */
[----:B-1----:R-:W-:-:S05]  /*ce00*/  IMAD.U32 R0, RZ, RZ, UR4 ;  /* 0x00000004ff007e24 */ /* 0x002fca000f8e00ff */
[----:B------:R-:W-:Y:S02]  /*ce10*/  LEA R22, R0, R7, 0x18 ;  /* 0x0000000700167211 */ /* 0x000fe400078ec0ff */
[----:B------:R-:W-:-:S03]  /*ce20*/  SHF.L.U32 R7, R5, 0x1f, RZ ;  /* 0x0000001f05077819 */ /* 0x000fc600000006ff */
[----:B------:R-:W-:-:S04]  /*ce30*/  IMAD R14, R6, 0x8, R22 ;  /* 0x00000008060e7824 */ /* 0x000fc800078e0216 */
[----:B------:R-:W1:Y:S02]  /*ce40*/  SYNCS.PHASECHK.TRANS64.TRYWAIT P0, [R14+URZ+0x30], R7 ;  /* 0x000030070e0075a7 */ /* 0x000e64000800017f */
[----:B-12---:R-:W-:Y:S05]  /*ce50*/  @!P0 BRA `(.L_x_176) ;  /* 0x0000001000bc8947 */ /* 0x006fea0003800000 */
.L_x_208:
[----:B-1----:R-:W-:Y:S01]  /*ce60*/  PRMT R7, R9, 0x9910, RZ ;  /* 0x0000991009077816 */ /* 0x002fe200000000ff */
[----:B------:R1:W-:Y:S03]  /*ce70*/  @!P1 SYNCS.ARRIVE.TRANS64 RZ, [R14+URZ], R13 ;  /* 0x0000000d0eff99a7 */ /* 0x0003e6000800003f */
[----:B------:R-:W-:-:S13]  /*ce80*/  ISETP.NE.AND P0, PT, R7, 0x2, PT ;  /* 0x000000020700780c */ /* 0x000fda0003f05270 */
[----:B-1----:R-:W-:Y:S05]  /*ce90*/  @P0 BRA `(.L_x_177) ;  /* 0x0000000000040947 */ /* 0x002fea0003800000 */
[----:B------:R-:W-:Y:S01]  /*cea0*/  BPT.TRAP 0x1 ;  /* 0x000000040000795c */ /* 0x000fe20000300000 */
.L_x_177:
[----:B------:R-:W-:Y:S01]  /*ceb0*/  IMAD.SHL.U32 R7, R6, 0x4000, RZ ;  /* 0x0000400006077824 */ /* 0x000fe200078e00ff */
[----:B------:R-:W-:Y:S01]  /*cec0*/  R2UR UR8, R22 ;  /* 0x00000000160872ca */ /* 0x000fe200000e0000 */
[----:B------:R-:W-:Y:S01]  /*ced0*/  VIADD R4, R4, 0xffffffff ;  /* 0xffffffff04047836 */ /* 0x000fe20000000000 */
[----:B------:R-:W-:Y:S01]  /*cee0*/  R2UR UR9, R14 ;  /* 0x000000000e0972ca */ /* 0x000fe200000e0000 */
[--C-:B------:R-:W-:Y:S01]  /*cef0*/  IMAD R13, R0, 0x2000, R7.reuse ;  /* 0x00002000000d7824 */ /* 0x100fe200078e0207 */
[----:B------:R-:W-:Y:S01]  /*cf00*/  IADD3 R7, R22, 0x20400, R7 ;  /* 0x0002040016077810 */ /* 0x000fe20007ffe007 */
[----:B------:R-:W-:Y:S01]  /*cf10*/  UIADD3 UR4, UP0, UR20, 0xf0, URZ ;  /* 0x000000f014047890 */ /* 0x000fe2000ff1e03f */
[----:B------:R-:W-:Y:S01]  /*cf20*/  R2UR UR11, R15 ;  /* 0x000000000f0b72ca */ /* 0x000fe200000e0000 */
[----:B------:R-:W-:Y:S01]  /*cf30*/  UIADD3 UR22, UP1, UR20, 0x1f0, URZ ;  /* 0x000001f014167890 */ /* 0x000fe2000ff3e03f */
[----:B------:R-:W-:Y:S01]  /*cf40*/  R2UR UR5, R13 ;  /* 0x000000000d0572ca */ /* 0x000fe200000e0000 */
[----:B------:R-:W-:Y:S01]  /*cf50*/  VIADD R6, R6, 0x1 ;  /* 0x0000000106067836 */ /* 0x000fe20000000000 */
[----:B------:R-:W-:Y:S01]  /*cf60*/  R2UR UR10, R23 ;  /* 0x00000000170a72ca */ /* 0x000fe200000e0000 */
[----:B------:R-:W-:Y:S01]  /*cf70*/  UIADD3.X UR23, URZ, UR21, URZ, UP1, !UPT ;  /* 0x000000153f177290 */ /* 0x000fe20008ffe43f */
[----:B------:R-:W-:Y:S01]  /*cf80*/  R2UR UR12, R20 ;  /* 0x00000000140c72ca */ /* 0x000fe200000e0000 */
[----:B------:R-:W-:Y:S01]  /*cf90*/  UMOV UR18, 0x30000 ;  /* 0x0003000000127882 */ /* 0x000fe20000000000 */
[----:B------:R-:W-:Y:S01]  /*cfa0*/  R2UR UR13, R7 ;  /* 0x00000000070d72ca */ /* 0x000fe200000e0000 */
[----:B------:R-:W-:Y:S01]  /*cfb0*/  UMOV UR6, 0x0 ;  /* 0x0000000000067882 */ /* 0x000fe20000000000 */
[----:B------:R-:W-:Y:S01]  /*cfc0*/  R2UR UR17, R21 ;  /* 0x00000000151172ca */ /* 0x000fe200000e0000 */
[----:B------:R-:W-:Y:S01]  /*cfd0*/  UMOV UR7, 0x10000000 ;  /* 0x1000000000077882 */ /* 0x000fe20000000000 */
[----:B------:R-:W-:Y:S01]  /*cfe0*/  ISETP.GT.AND P1, PT, R4, 0x1, PT ;  /* 0x000000010400780c */ /* 0x000fe20003f24270 */
[----:B------:R-:W-:Y:S01]  /*cff0*/  VIADD R23, R23, 0x80 ;  /* 0x0000008017177836 */ /* 0x000fe20000000000 */
[----:B------:R-:W-:Y:S01]  /*d000*/  ISETP.NE.AND P0, PT, R6, 0x6, PT ;  /* 0x000000060600780c */ /* 0x000fe20003f05270 */
[----:B------:R-:W-:-:S02]  /*d010*/  UIADD3 UR8, UR8, 0x8400, UR5 ;  /* 0x0000840008087890 */ /* 0x000fc4000fffe005 */
[----:B------:R-:W-:Y:S01]  /*d020*/  UIADD3.X UR5, URZ, UR21, URZ, UP0, !UPT ;  /* 0x000000153f057290 */ /* 0x000fe200087fe43f */
[----:B------:R-:W-:Y:S02]  /*d030*/  SEL R14, RZ, 0x1, P0 ;  /* 0x00000001ff0e7807 */ /* 0x000fe40000000000 */
[----:B------:R-:W-:Y:S02]  /*d040*/  SEL R6, R6, RZ, P0 ;  /* 0x000000ff06067207 */ /* 0x000fe40000000000 */
[----:B------:R-:W-:-:S04]  /*d050*/  LOP3.LUT R5, R5, R14, RZ, 0x3c, !PT ;  /* 0x0000000e05057212 */ /* 0x000fc800078e3cff */
[----:B------:R1:W-:Y:S02]  /*d060*/  UTMALDG.3D.MULTICAST [UR8], [UR4], UR18, desc[UR6] ;  /* 0x00000608040073b4 */ /* 0x0003e40008011812 */
[----:B-1----:R-:W-:Y:S01]  /*d070*/  UMOV UR8, UR13 ;  /* 0x0000000d00087c82 */ /* 0x002fe20008000000 */
[----:B------:R-:W-:Y:S02]  /*d080*/  UMOV UR11, UR17 ;  /* 0x00000011000b7c82 */ /* 0x000fe40008000000 */
[----:B------:R1:W-:Y:S02]  /*d090*/  UTMALDG.3D [UR8], [UR22], desc[UR6] ;  /* 0x00000608160075b4 */ /* 0x0003e40008011000 */
[----:B-1----:R-:W-:Y:S05]  /*d0a0*/  @P1 BRA `(.L_x_178) ;  /* 0xfffffffc00441947 */ /* 0x002fea000383ffff */
.L_x_175:
[----:B------:R-:W-:Y:S05]  /*d0b0*/  BSYNC B1 ;  /* 0x0000000000017941 */ /* 0x000fea0003800000 */
.L_x_174:
[----:B------:R-:W-:Y:S01]  /*d0c0*/  LOP3.LUT P1, RZ, R10, 0xff, RZ, 0xc0, !PT ;  /* 0x000000ff0aff7812 */ /* 0x000fe2000782c0ff */
[C---:B------:R-:W-:Y:S01]  /*d0d0*/  IMAD.IADD R7, R11.reuse, 0x1, R8 ;  /* 0x000000010b077824 */ /* 0x040fe200078e0208 */
[----:B------:R-:W-:Y:S01]  /*d0e0*/  ULDC.64 UR4, c[0x0][0xbf8] ;  /* 0x0002fe0000047ab9 */ /* 0x000fe20000000a00 */
[----:B------:R-:W-:Y:S01]  /*d0f0*/  ISETP.GE.U32.AND P2, PT, R11, 0x6, PT ;  /* 0x000000060b00780c */ /* 0x000fe20003f46070 */
[----:B------:R-:W-:Y:S01]  /*d100*/  BSSY B1, `(.L_x_179) ;  /* 0x000006b000017945 */ /* 0x000fe20003800000 */
[----:B------:R-:W-:Y:S01]  /*d110*/  IMAD.MOV.U32 R23, RZ, RZ, -0x1 ;  /* 0xffffffffff177424 */ /* 0x000fe200078e00ff */
[----:B------:R-:W-:Y:S01]  /*d120*/  ISETP.GT.U32.AND P0, PT, R7, 0x5, PT ;  /* 0x000000050700780c */ /* 0x000fe20003f04070 */
[----:B------:R-:W-:Y:S01]  /*d130*/  IMAD.MOV.U32 R21, RZ, RZ, -0x1 ;  /* 0xffffffffff157424 */ /* 0x000fe200078e00ff */
[----:B------:R-:W-:Y:S01]  /*d140*/  PRMT R10, RZ, 0x7610, R10 ;  /* 0x00007610ff0a7816 */ /* 0x000fe2000000000a */
[----:B------:R-:W-:Y:S01]  /*d150*/  IMAD.MOV.U32 R20, RZ, RZ, -0x1 ;  /* 0xffffffffff147424 */ /* 0x000fe200078e00ff */
[----:B------:R-:W-:-:S03]  /*d160*/  ISETP.LT.U32.AND P0, PT, R11, 0x6, P0 ;  /* 0x000000060b00780c */ /* 0x000fc60000701070 */
[----:B------:R-:W1:Y:S01]  /*d170*/  @P1 S2R R0, SR_CgaCtaId ;  /* 0x0000000000001919 */ /* 0x000e620000008800 */
[----:B------:R-:W-:-:S04]  /*d180*/  @P1 MOV R5, 0x400 ;  /* 0x0000040000051802 */ /* 0x000fc80000000f00 */
[----:B-1----:R-:W-:Y:S01]  /*d190*/  @P1 LEA R6, R0, R5, 0x18 ;  /* 0x0000000500061211 */ /* 0x002fe200078ec0ff */
[----:B------:R-:W-:Y:S01]  /*d1a0*/  IMAD.WIDE.U32 R4, R7, -0x55555555, RZ ;  /* 0xaaaaaaab07047825 */ /* 0x000fe200078e00ff */
[----:B------:R-:W-:Y:S02]  /*d1b0*/  SEL R4, RZ, 0x1, !P0 ;  /* 0x00000001ff047807 */ /* 0x000fe40004000000 */
[----:B------:R1:W-:Y:S01]  /*d1c0*/  @P1 SYNCS.ARRIVE.TRANS64.A1T0 RZ, [R6+URZ+0xa8], RZ ;  /* 0x0000a8ff06ff19a7 */ /* 0x0003e2000810003f */
[----:B------:R-:W-:Y:S02]  /*d1d0*/  IADD3 R16, P1, R16, UR40, RZ ;  /* 0x0000002810107c10 */ /* 0x000fe4000ff3e0ff */
[----:B------:R-:W-:Y:S02]  /*d1e0*/  LOP3.LUT R3, R3, R4, RZ, 0x3c, !PT ;  /* 0x0000000403037212 */ /* 0x000fe400078e3cff */
[----:B------:R-:W-:Y:S02]  /*d1f0*/  IADD3.X R17, R17, UR39, RZ, P1, !PT ;  /* 0x0000002711117c10 */ /* 0x000fe40008ffe4ff */
[----:B------:R-:W-:-:S02]  /*d200*/  ISETP.GE.U32.AND P0, PT, R16, UR4, PT ;  /* 0x0000000410007c0c */ /* 0x000fc4000bf06070 */
[----:B-1----:R-:W-:Y:S02]  /*d210*/  SHF.R.U32.HI R6, RZ, 0x2, R5 ;  /* 0x00000002ff067819 */ /* 0x002fe40000011605 */
[----:B------:R-:W-:Y:S02]  /*d220*/  ISETP.GE.U32.AND.EX P0, PT, R17, UR5, PT, P0 ;  /* 0x0000000511007c0c */ /* 0x000fe4000bf06100 */
[----:B------:R-:W-:Y:S01]  /*d230*/  @P2 LOP3.LUT R3, R3, 0x1, R6, 0x78, !PT ;  /* 0x0000000103032812 */ /* 0x000fe200078e7806 */
[----:B------:R-:W-:Y:S01]  /*d240*/  IMAD R8, R6, -0x6, R7 ;  /* 0xfffffffa06087824 */ /* 0x000fe200078e0207 */
[----:B------:R-:W-:-:S09]  /*d250*/  PRMT R4, RZ, 0x7610, R4 ;  /* 0x00007610ff047816 */ /* 0x000fd20000000004 */
[----:B------:R-:W-:Y:S05]  /*d260*/  @P0 BRA `(.L_x_180) ;  /* 0x0000000400500947 */ /* 0x000fea0003800000 */
[----:B------:R-:W1:Y:S01]  /*d270*/  S2R R14, SR_CTAID.X ;  /* 0x00000000000e7919 */ /* 0x000e620000002500 */
[----:B------:R-:W-:Y:S01]  /*d280*/  ULDC.64 UR4, c[0x0][0xbd0] ;  /* 0x0002f40000047ab9 */ /* 0x000fe20000000a00 */
[----:B------:R-:W2:Y:S01]  /*d290*/  LDC R15, c[0x0][0x144] ;  /* 0x00005100ff0f7b82 */ /* 0x000ea20000000800 */
[----:B------:R-:W-:Y:S01]  /*d2a0*/  ISETP.NE.U32.AND P0, PT, RZ, UR4, PT ;  /* 0x00000004ff007c0c */ /* 0x000fe2000bf05070 */
[----:B------:R-:W3:Y:S01]  /*d2b0*/  S2R R13, SR_CTAID.Y ;  /* 0x00000000000d7919 */ /* 0x000ee20000002600 */
[----:B------:R-:W-:Y:S01]  /*d2c0*/  ULDC UR7, c[0x0][0xbd8] ;  /* 0x0002f60000077ab9 */ /* 0x000fe20000000800 */
[----:B------:R-:W-:Y:S01]  /*d2d0*/  ULDC UR8, c[0x0][0x150] ;  /* 0x0000540000087ab9 */ /* 0x000fe20000000800 */
[----:B------:R-:W-:Y:S01]  /*d2e0*/  ISETP.NE.AND.EX P0, PT, RZ, UR5, PT, P0 ;  /* 0x00000005ff007c0c */ /* 0x000fe2000bf05300 */
[----:B------:R-:W-:Y:S02]  /*d2f0*/  IMAD.MOV.U32 R4, RZ, RZ, R16 ;  /* 0x000000ffff047224 */ /* 0x000fe400078e0010 */
[----:B------:R-:W-:Y:S01]  /*d300*/  IMAD.MOV.U32 R5, RZ, RZ, R17 ;  /* 0x000000ffff057224 */ /* 0x000fe200078e0011 */
[----:B-1----:R-:W-:-:S09]  /*d310*/  I2FP.F32.U32 R22, R14 ;  /* 0x0000000e00167245 */ /* 0x002fd20000201000 */
[----:B------:R-:W-:Y:S05]  /*d320*/  @!P0 BRA `(.L_x_181) ;  /* 0x0000000000288947 */ /* 0x000fea0003800000 */
[----:B------:R-:W-:Y:S02]  /*d330*/  ULDC UR6, c[0x0][0xbdc] ;  /* 0x0002f70000067ab9 */ /* 0x000fe40000000800 */
[----:B------:R-:W-:-:S05]  /*d340*/  IADD3 R5, P0, R16, UR6, RZ ;  /* 0x0000000610057c10 */ /* 0x000fca000ff1e0ff */
[----:B------:R-:W-:-:S04]  /*d350*/  IMAD.X R21, RZ, RZ, R17, P0 ;  /* 0x000000ffff157224 */ /* 0x000fc800000e0611 */
[----:B------:R-:W-:-:S04]  /*d360*/  IMAD.WIDE.U32 R6, R21, UR4, RZ ;  /* 0x0000000415067c25 */ /* 0x000fc8000f8e00ff */
[----:B------:R-:W-:-:S04]  /*d370*/  IMAD.WIDE.U32 R6, P0, R5, UR5, R6 ;  /* 0x0000000505067c25 */ /* 0x000fc8000f800006 */
[----:B------:R-:W-:-:S04]  /*d380*/  IMAD.WIDE.U32 R4, R5, UR4, RZ ;  /* 0x0000000405047c25 */ /* 0x000fc8000f8e00ff */
[----:B------:R-:W-:Y:S01]  /*d390*/  IMAD.MOV.U32 R4, RZ, RZ, R7 ;  /* 0x000000ffff047224 */ /* 0x000fe200078e0007 */
[----:B------:R-:W-:Y:S01]  /*d3a0*/  IADD3 RZ, P1, R5, R6, RZ ;  /* 0x0000000605ff7210 */ /* 0x000fe20007f3e0ff */
[----:B------:R-:W-:-:S04]  /*d3b0*/  IMAD.X R5, RZ, RZ, RZ, P0 ;  /* 0x000000ffff057224 */ /* 0x000fc800000e06ff */
[----:B------:R-:W-:-:S08]  /*d3c0*/  IMAD.WIDE.U32.X R4, R21, UR5, R4, P1 ;  /* 0x0000000515047c25 */ /* 0x000fd000088e0404 */
.L_x_181:
[----:B------:R-:W-:Y:S01]  /*d3d0*/  FMUL R22, R22, UR8 ;  /* 0x0000000816167c20 */ /* 0x000fe20008400000 */
[--C-:B------:R-:W-:Y:S01]  /*d3e0*/  SHF.R.U64 R20, R4, UR7, R5.reuse ;  /* 0x0000000704147c19 */ /* 0x100fe20008001205 */
[----:B------:R-:W-:Y:S01]  /*d3f0*/  ULDC.64 UR4, c[0x0][0xbc8] ;  /* 0x0002f20000047ab9 */ /* 0x000fe20000000a00 */
[----:B------:R-:W-:Y:S01]  /*d400*/  SHF.R.U32.HI R4, RZ, UR7, R5 ;  /* 0x00000007ff047c19 */ /* 0x000fe20008011605 */
[----:B------:R-:W-:Y:S01]  /*d410*/  ULDC.64 UR6, c[0x0][0xbe8] ;  /* 0x0002fa0000067ab9 */ /* 0x000fe20000000a00 */
[----:B------:R-:W-:Y:S01]  /*d420*/  IADD3 R5, P0, RZ, -R20, RZ ;  /* 0x80000014ff057210 */ /* 0x000fe20007f1e0ff */
[----:B------:R-:W1:Y:S04]  /*d430*/  F2I.U32.TRUNC.NTZ R22, R22 ;  /* 0x0000001600167305 */ /* 0x000e68000020f000 */
[----:B------:R-:W-:Y:S01]  /*d440*/  IMAD.X R4, RZ, RZ, ~R4, P0 ;  /* 0x000000ffff047224 */ /* 0x000fe200000e0e04 */
[----:B------:R-:W-:-:S03]  /*d450*/  ISETP.NE.U32.AND P0, PT, RZ, UR6, PT ;  /* 0x00000006ff007c0c */ /* 0x000fc6000bf05070 */
[----:B------:R-:W-:Y:S01]  /*d460*/  IMAD R4, R4, UR4, RZ ;  /* 0x0000000404047c24 */ /* 0x000fe2000f8e02ff */
[----:B------:R-:W-:-:S03]  /*d470*/  ISETP.NE.AND.EX P0, PT, RZ, UR7, PT, P0 ;  /* 0x00000007ff007c0c */ /* 0x000fc6000bf05300 */
[C---:B------:R-:W-:Y:S01]  /*d480*/  IMAD R7, R5.reuse, UR5, R4 ;  /* 0x0000000505077c24 */ /* 0x040fe2000f8e0204 */
[----:B------:R-:W-:Y:S01]  /*d490*/  ULDC UR5, c[0x0][0x154] ;  /* 0x0000550000057ab9 */ /* 0x000fe20000000800 */
[----:B------:R-:W-:Y:S01]  /*d4a0*/  IMAD.WIDE.U32 R4, R5, UR4, R16 ;  /* 0x0000000405047c25 */ /* 0x000fe2000f8e0010 */
[----:B------:R-:W-:-:S03]  /*d4b0*/  ULDC UR4, c[0x0][0xbc0] ;  /* 0x0002f00000047ab9 */ /* 0x000fc60000000800 */
[----:B-1----:R-:W-:Y:S02]  /*d4c0*/  IMAD.MOV R6, RZ, RZ, -R22 ;  /* 0x000000ffff067224 */ /* 0x002fe400078e0a16 */
[----:B------:R-:W-:Y:S01]  /*d4d0*/  IMAD.IADD R5, R5, 0x1, R7 ;  /* 0x0000000105057824 */ /* 0x000fe200078e0207 */
[----:B------:R-:W1:Y:S01]  /*d4e0*/  LDC R22, c[0x0][0x148] ;  /* 0x00005200ff167b82 */ /* 0x000e620000000800 */
[----:B--2---:R-:W-:Y:S01]  /*d4f0*/  IMAD R14, R15, R6, R14 ;  /* 0x000000060f0e7224 */ /* 0x004fe200078e020e */
[----:B---3--:R-:W-:Y:S02]  /*d500*/  I2FP.F32.U32 R6, R13 ;  /* 0x0000000d00067245 */ /* 0x008fe40000201000 */
[--C-:B------:R-:W-:Y:S02]  /*d510*/  SHF.R.U64 R15, R4, UR4, R5.reuse ;  /* 0x00000004040f7c19 */ /* 0x100fe40008001205 */
[----:B------:R-:W-:Y:S01]  /*d520*/  SHF.R.U32.HI R4, RZ, UR4, R5 ;  /* 0x00000004ff047c19 */ /* 0x000fe20008011605 */
[----:B------:R-:W-:Y:S01]  /*d530*/  FMUL R6, R6, UR5 ;  /* 0x0000000506067c20 */ /* 0x000fe20008400000 */
[----:B------:R-:W-:-:S02]  /*d540*/  ULDC UR4, c[0x0][0xbb0] ;  /* 0x0002ec0000047ab9 */ /* 0x000fc40000000800 */
[--C-:B------:R-:W-:Y:S01]  /*d550*/  SHF.R.U64 R23, R15, UR4, R4.reuse ;  /* 0x000000040f177c19 */ /* 0x100fe20008001204 */
[----:B------:R2:W3:Y:S01]  /*d560*/  F2I.U32.TRUNC.NTZ R24, R6 ;  /* 0x0000000600187305 */ /* 0x0004e2000020f000 */
[----:B------:R-:W-:Y:S01]  /*d570*/  SHF.R.U32.HI R4, RZ, UR4, R4 ;  /* 0x00000004ff047c19 */ /* 0x000fe20008011604 */
[----:B------:R-:W-:-:S03]  /*d580*/  ULDC UR4, c[0x0][0xc00] ;  /* 0x0003000000047ab9 */ /* 0x000fc60000000800 */
[--C-:B------:R-:W-:Y:S02]  /*d590*/  SHF.R.U64 R21, R23, UR4, R4.reuse ;  /* 0x0000000417157c19 */ /* 0x100fe40008001204 */
[----:B------:R-:W-:-:S03]  /*d5a0*/  SHF.R.U32.HI R25, RZ, UR4, R4 ;  /* 0x00000004ff197c19 */ /* 0x000fc60008011604 */
[----:B------:R-:W-:Y:S02]  /*d5b0*/  IMAD.MOV.U32 R4, RZ, RZ, R21 ;  /* 0x000000ffff047224 */ /* 0x000fe400078e0015 */
[----:B------:R-:W-:Y:S01]  /*d5c0*/  IMAD.MOV.U32 R5, RZ, RZ, R25 ;  /* 0x000000ffff057224 */ /* 0x000fe200078e0019 */
[----:B--2---:R-:W-:Y:S06]  /*d5d0*/  @!P0 BRA `(.L_x_182) ;  /* 0x0000000000288947 */ /* 0x004fec0003800000 */
        /* <DEDUP_REMOVED lines=10> */
.L_x_182:
[----:B------:R-:W-:Y:S01]  /*d680*/  ISETP.NE.AND P0, PT, R2, 0x1, PT ;  /* 0x000000010200780c */ /* 0x000fe20003f05270 */
[----:B------:R-:W-:Y:S01]  /*d690*/  ULDC UR4, c[0x0][0xbf0] ;  /* 0x0002fc0000047ab9 */ /* 0x000fe20000000800 */
[----:B------:R-:W-:Y:S01]  /*d6a0*/  LOP3.LUT R23, R23, UR15, RZ, 0xc0, !PT ;  /* 0x0000000f17177c12 */ /* 0x000fe2000f8ec0ff */
[----:B---3--:R-:W-:Y:S01]  /*d6b0*/  IMAD.MOV R24, RZ, RZ, -R24 ;  /* 0x000000ffff187224 */ /* 0x008fe200078e0a18 */
[----:B------:R-:W-:Y:S01]  /*d6c0*/  SHF.R.U64 R4, R4, UR4, R5 ;  /* 0x0000000404047c19 */ /* 0x000fe20008001205 */
[----:B------:R-:W-:Y:S01]  /*d6d0*/  ULDC UR4, c[0x0][0xbe0] ;  /* 0x0002f80000047ab9 */ /* 0x000fe20000000800 */
[----:B------:R-:W-:Y:S01]  /*d6e0*/  ULDC UR5, c[0x0][0xbb8] ;  /* 0x0002ee0000057ab9 */ /* 0x000fe20000000800 */
[----:B------:R-:W-:Y:S02]  /*d6f0*/  IMAD.MOV.U32 R5, RZ, RZ, 0x1 ;  /* 0x00000001ff057424 */ /* 0x000fe400078e00ff */
[----:B------:R-:W-:Y:S02]  /*d700*/  IMAD.MOV R6, RZ, RZ, -R4 ;  /* 0x000000ffff067224 */ /* 0x000fe400078e0a04 */
[----:B------:R-:W-:Y:S01]  /*d710*/  IMAD R23, R4, UR16, R23 ;  /* 0x0000001004177c24 */ /* 0x000fe2000f8e0217 */
[----:B------:R-:W-:Y:S01]  /*d720*/  LOP3.LUT R4, R15, UR14, RZ, 0xc0, !PT ;  /* 0x0000000e0f047c12 */ /* 0x000fe2000f8ec0ff */
[----:B-1----:R-:W-:-:S02]  /*d730*/  @P0 IMAD R14, R22, R24, R13 ;  /* 0x00000018160e0224 */ /* 0x002fc400078e020d */
[----:B------:R-:W-:Y:S01]  /*d740*/  IMAD R21, R6, UR4, R21 ;  /* 0x0000000406157c24 */ /* 0x000fe2000f8e0215 */
[----:B------:R-:W-:Y:S01]  /*d750*/  ULDC UR4, c[0x0][0xba8] ;  /* 0x0002ea0000047ab9 */ /* 0x000fe20000000800 */
[----:B------:R-:W-:Y:S02]  /*d760*/  IMAD R14, R23, UR5, R14 ;  /* 0x00000005170e7c24 */ /* 0x000fe4000f8e020e */
[--C-:B------:R-:W-:Y:S01]  /*d770*/  IMAD R23, R21, UR4, R4.reuse ;  /* 0x0000000415177c24 */ /* 0x100fe2000f8e0204 */
[----:B------:R-:W-:-:S04]  /*d780*/  PRMT R4, R5, 0x7610, R4 ;  /* 0x0000761005047816 */ /* 0x000fc80000000004 */
[----:B------:R-:W-:Y:S02]  /*d790*/  SEL R21, R23, R14, !P0 ;  /* 0x0000000e17157207 */ /* 0x000fe40004000000 */
[----:B------:R-:W-:-:S07]  /*d7a0*/  SEL R23, R14, R23, !P0 ;  /* 0x000000170e177207 */ /* 0x000fce0004000000 */
.L_x_180:
[----:B------:R-:W-:Y:S05]  /*d7b0*/  BSYNC B1 ;  /* 0x0000000000017941 */ /* 0x000fea0003800000 */
.L_x_179:
[----:B------:R-:W-:-:S13]  /*d7c0*/  LOP3.LUT P0, RZ, R4, 0xff, RZ, 0xc0, !PT ;  /* 0x000000ff04ff7812 */ /* 0x000fda000780c0ff */
[----:B------:R-:W-:Y:S05]  /*d7d0*/  @P0 BRA `(.L_x_183) ;  /* 0xfffffff400400947 */ /* 0x000fea000383ffff */
[----:B------:R-:W-:Y:S05]  /*d7e0*/  BSYNC B0 ;  /* 0x0000000000007941 */ /* 0x000fea0003800000 */
.L_x_172:
[----:B------:R-:W-:-:S03]  /*d7f0*/  UMOV UR4, 0xffffffff ;  /* 0xffffffff00047882 */ /* 0x000fc60000000000 */
[----:B------:R-:W-:Y:S05]  /*d800*/  BRA.DIV UR4, `(.L_x_184) ;  /* 0x0000000a04647947 */ /* 0x000fea000b800000 */
[----:B------:R-:W-:-:S13]  /*d810*/  ELECT P6, URZ, PT ;  /* 0x00000000003f782f */ /* 0x000fda00038c0000 */
.L_x_211:
[----:B------:R-:W-:Y:S04]  /*d820*/  BSSY B0, `(.L_x_185) ;  /* 0x000003d000007945 */ /* 0x000fe80003800000 */
[----:B------:R-:W-:Y:S05]  /*d830*/  @!P6 BRA `(.L_x_186) ;  /* 0x0000000000ece947 */ /* 0x000fea0003800000 */
[----:B------:R-:W-:-:S04]  /*d840*/  LOP3.LUT R19, R19, 0x2, RZ, 0xfc, !PT ;  /* 0x0000000213137812 */ /* 0x000fc800078efcff */
[----:B------:R-:W-:-:S13]  /*d850*/  ISETP.NE.AND P0, PT, R19, 0x3, PT ;  /* 0x000000031300780c */ /* 0x000fda0003f05270 */
[----:B------:R-:W-:Y:S05]  /*d860*/  @!P0 BRA `(.L_x_187) ;  /* 0x0000000000048947 */ /* 0x000fea0003800000 */
[----:B------:R-:W-:Y:S01]  /*d870*/  BPT.TRAP 0x1 ;  /* 0x000000040000795c */ /* 0x000fe20000300000 */
.L_x_187:
[----:B------:R-:W1:Y:S01]  /*d880*/  S2R R5, SR_CgaCtaId ;  /* 0x0000000000057919 */ /* 0x000e620000008800 */
[----:B------:R-:W-:Y:S02]  /*d890*/  MOV R0, 0x400 ;  /* 0x0000040000007802 */ /* 0x000fe40000000f00 */
[----:B------:R-:W-:Y:S02]  /*d8a0*/  SHF.L.U32 R2, R3, 0x1f, RZ ;  /* 0x0000001f03027819 */ /* 0x000fe400000006ff */
[----:B-1----:R-:W-:-:S05]  /*d8b0*/  LEA R5, R5, R0, 0x18 ;  /* 0x0000000005057211 */ /* 0x002fca00078ec0ff */
[----:B------:R-:W-:-:S04]  /*d8c0*/  VIADD R5, R5, 0x30 ;  /* 0x0000003005057836 */ /* 0x000fc80000000000 */
[C---:B------:R-:W-:Y:S02]  /*d8d0*/  IMAD R7, R8.reuse, 0x8, R5 ;  /* 0x0000000808077824 */ /* 0x040fe400078e0205 */
[----:B------:R-:W-:Y:S02]  /*d8e0*/  VIADD R8, R8, 0x1 ;  /* 0x0000000108087836 */ /* 0x000fe40000000000 */
[----:B------:R-:W1:Y:S03]  /*d8f0*/  SYNCS.PHASECHK.TRANS64.TRYWAIT P0, [R7+URZ], R2 ;  /* 0x00000002070075a7 */ /* 0x000e66000800017f */
[----:B------:R-:W-:-:S04]  /*d900*/  ISETP.NE.AND P1, PT, R8, 0x6, PT ;  /* 0x000000060800780c */ /* 0x000fc80003f25270 */
[----:B------:R-:W-:Y:S02]  /*d910*/  SEL R0, RZ, 0x1, P1 ;  /* 0x00000001ff007807 */ /* 0x000fe40000800000 */
[----:B------:R-:W-:Y:S02]  /*d920*/  SEL R8, R8, RZ, P1 ;  /* 0x000000ff08087207 */ /* 0x000fe40000800000 */
[----:B------:R-:W-:-:S03]  /*d930*/  LOP3.LUT R9, R3, R0, RZ, 0x3c, !PT ;  /* 0x0000000003097212 */ /* 0x000fc600078e3cff */
[----:B------:R-:W-:Y:S01]  /*d940*/  IMAD R6, R8, 0x8, R5 ;  /* 0x0000000808067824 */ /* 0x000fe200078e0205 */
[----:B------:R-:W-:Y:S01]  /*d950*/  SHF.L.U32 R3, R9, 0x1f, RZ ;  /* 0x0000001f09037819 */ /* 0x000fe200000006ff */
[----:B-1----:R-:W-:Y:S06]  /*d960*/  @!P0 BRA `(.L_x_188) ;  /* 0x00000008002c8947 */ /* 0x002fec0003800000 */
.L_x_212:
[----:B------:R-:W2:Y:S01]  /*d970*/  SYNCS.PHASECHK.TRANS64.TRYWAIT P0, [R6+URZ], R3 ;  /* 0x00000003060075a7 */ /* 0x000ea2000800017f */
[----:B------:R-:W-:-:S05]  /*d980*/  VIADD R0, R8, 0x1 ;  /* 0x0000000108007836 */ /* 0x000fca0000000000 */
[----:B------:R-:W-:-:S04]  /*d990*/  ISETP.NE.AND P1, PT, R0, 0x6, PT ;  /* 0x000000060000780c */ /* 0x000fc80003f25270 */
[----:B-1----:R-:W-:Y:S02]  /*d9a0*/  SEL R2, RZ, 0x1, P1 ;  /* 0x00000001ff027807 */ /* 0x002fe40000800000 */
[----:B------:R-:W-:Y:S02]  /*d9b0*/  SEL R0, R0, RZ, P1 ;  /* 0x000000ff00007207 */ /* 0x000fe40000800000 */
[----:B------:R-:W-:-:S03]  /*d9c0*/  LOP3.LUT R9, R9, R2, RZ, 0x3c, !PT ;  /* 0x0000000209097212 */ /* 0x000fc600078e3cff */
[----:B------:R-:W-:Y:S01]  /*d9d0*/  IMAD R7, R0, 0x8, R5 ;  /* 0x0000000800077824 */ /* 0x000fe200078e0205 */
[----:B------:R-:W-:Y:S01]  /*d9e0*/  SHF.L.U32 R4, R9, 0x1f, RZ ;  /* 0x0000001f09047819 */ /* 0x000fe200000006ff */
[----:B--2---:R-:W-:Y:S06]  /*d9f0*/  @!P0 BRA `(.L_x_189) ;  /* 0x00000008001c8947 */ /* 0x004fec0003800000 */
.L_x_213:
[----:B------:R-:W2:Y:S01]  /*da00*/  SYNCS.PHASECHK.TRANS64.TRYWAIT P0, [R7+URZ], R4 ;  /* 0x00000004070075a7 */ /* 0x000ea2000800017f */
[----:B------:R-:W-:-:S05]  /*da10*/  VIADD R0, R0, 0x1 ;  /* 0x0000000100007836 */ /* 0x000fca0000000000 */
[----:B------:R-:W-:-:S04]  /*da20*/  ISETP.NE.AND P1, PT, R0, 0x6, PT ;  /* 0x000000060000780c */ /* 0x000fc80003f25270 */
[----:B------:R-:W-:Y:S02]  /*da30*/  SEL R2, RZ, 0x1, P1 ;  /* 0x00000001ff027807 */ /* 0x000fe40000800000 */
[----:B------:R-:W-:Y:S02]  /*da40*/  SEL R0, R0, RZ, P1 ;  /* 0x000000ff00007207 */ /* 0x000fe40000800000 */
[----:B------:R-:W-:-:S03]  /*da50*/  LOP3.LUT R9, R9, R2, RZ, 0x3c, !PT ;  /* 0x0000000209097212 */ /* 0x000fc600078e3cff */
[----:B-1----:R-:W-:Y:S01]  /*da60*/  IMAD R6, R0, 0x8, R5 ;  /* 0x0000000800067824 */ /* 0x002fe200078e0205 */
[----:B------:R-:W-:Y:S01]  /*da70*/  SHF.L.U32 R3, R9, 0x1f, RZ ;  /* 0x0000001f09037819 */ /* 0x000fe200000006ff */
[----:B--2---:R-:W-:Y:S06]  /*da80*/  @!P0 BRA `(.L_x_190) ;  /* 0x00000008000c8947 */ /* 0x004fec0003800000 */
.L_x_214:
        /* <DEDUP_REMOVED lines=9> */
.L_x_215:
[----:B------:R-:W2:Y:S01]  /*db20*/  SYNCS.PHASECHK.TRANS64.TRYWAIT P0, [R7+URZ], R4 ;  /* 0x00000004070075a7 */ /* 0x000ea2000800017f */
[----:B------:R-:W-:-:S05]  /*db30*/  VIADD R0, R0, 0x1 ;  /* 0x0000000100007836 */ /* 0x000fca0000000000 */
[----:B------:R-:W-:-:S04]  /*db40*/  ISETP.NE.AND P1, PT, R0, 0x6, PT ;  /* 0x000000060000780c */ /* 0x000fc80003f25270 */
[----:B------:R-:W-:Y:S02]  /*db50*/  SEL R2, RZ, 0x1, P1 ;  /* 0x00000001ff027807 */ /* 0x000fe40000800000 */
[----:B------:R-:W-:Y:S02]  /*db60*/  SEL R0, R0, RZ, P1 ;  /* 0x000000ff00007207 */ /* 0x000fe40000800000 */
[----:B------:R-:W-:Y:S01]  /*db70*/  LOP3.LUT R2, R9, R2, RZ, 0x3c, !PT ;  /* 0x0000000209027212 */ /* 0x000fe200078e3cff */
[----:B--2---:R-:W-:Y:S06]  /*db80*/  @!P0 BRA `(.L_x_192) ;  /* 0x0000000400f48947 */ /* 0x004fec0003800000 */
.L_x_216:
[----:B------:R-:W-:Y:S01]  /*db90*/  IMAD R5, R0, 0x8, R5 ;  /* 0x0000000800057824 */ /* 0x000fe200078e0205 */
[----:B------:R-:W-:-:S07]  /*dba0*/  SHF.L.U32 R0, R2, 0x1f, RZ ;  /* 0x0000001f02007819 */ /* 0x000fce00000006ff */
.L_x_193:
[----:B---3--:R3:W4:Y:S02]  /*dbb0*/  SYNCS.PHASECHK.TRANS64.TRYWAIT P0, [R5+URZ], R0 ;  /* 0x00000000050075a7 */ /* 0x008724000800017f */
[----:B----4-:R-:W-:Y:S05]  /*dbc0*/  @!P0 NANOSLEEP.SYNCS 0x989680 ;  /* 0x009896800000895d */ /* 0x010fea0003900000 */
[----:B------:R-:W4:Y:S02]  /*dbd0*/  @!P0 SYNCS.PHASECHK.TRANS64 P0, [R5+URZ], R0 ;  /* 0x00000000050085a7 */ /* 0x000f24000800007f */
[----:B----4-:R-:W-:Y:S05]  /*dbe0*/  @!P0 BRA `(.L_x_193) ;  /* 0xfffffffc00f08947 */ /* 0x010fea000383ffff */
.L_x_186:
[----:B------:R-:W-:Y:S05]  /*dbf0*/  BSYNC B0 ;  /* 0x0000000000007941 */ /* 0x000fea0003800000 */
.L_x_185:
[----:B------:R-:W-:Y:S05]  /*dc00*/  EXIT ;  /* 0x000000000000794d */ /* 0x000fea0003800000 */
.L_x_20:
[----:B--2---:R-:W-:-:S04]  /*dc10*/  IMAD.U32 R3, RZ, RZ, UR5 ;  /* 0x00000005ff037e24 */ /* 0x004fc8000f8e00ff */
[----:B------:R2:W4:Y:S03]  /*dc20*/  SYNCS.PHASECHK.TRANS64.TRYWAIT P0, [R3+URZ], R0 ;  /* 0x00000000030075a7 */ /* 0x000526000800017f */
[----:B----4-:R-:W-:Y:S05]  /*dc30*/  @!P0 NANOSLEEP.SYNCS 0x989680 ;  /* 0x009896800000895d */ /* 0x010fea0003900000 */
[----:B------:R-:W4:Y:S02]  /*dc40*/  @!P0 SYNCS.PHASECHK.TRANS64 P0, [R3+URZ], R0 ;  /* 0x00000000030085a7 */ /* 0x000f24000800007f */
[----:B----4-:R-:W-:Y:S05]  /*dc50*/  @!P0 BRA `(.L_x_20) ;  /* 0xfffffffc00ec8947 */ /* 0x010fea000383ffff */
[----:B------:R-:W-:Y:S05]  /*dc60*/  BRA `(.L_x_19) ;  /* 0xffffff4000907947 */ /* 0x000fea000383ffff */
.L_x_26:
[----:B--2---:R-:W-:-:S04]  /*dc70*/  IMAD.U32 R5, RZ, RZ, UR8 ;  /* 0x00000008ff057e24 */ /* 0x004fc8000f8e00ff */
[----:B------:R2:W4:Y:S03]  /*dc80*/  SYNCS.PHASECHK.TRANS64.TRYWAIT P0, [R5+URZ], R4 ;  /* 0x00000004050075a7 */ /* 0x000526000800017f */
[----:B----4-:R-:W-:Y:S05]  /*dc90*/  @!P0 NANOSLEEP.SYNCS 0x989680 ;  /* 0x009896800000895d */ /* 0x010fea0003900000 */
[----:B------:R-:W4:Y:S02]  /*dca0*/  @!P0 SYNCS.PHASECHK.TRANS64 P0, [R5+URZ], R4 ;  /* 0x00000004050085a7 */ /* 0x000f24000800007f */
[----:B----4-:R-:W-:Y:S05]  /*dcb0*/  @!P0 BRA `(.L_x_26) ;  /* 0xfffffffc00ec8947 */ /* 0x010fea000383ffff */
[----:B------:R-:W-:Y:S05]  /*dcc0*/  BRA `(.L_x_25) ;  /* 0xffffff4c00107947 */ /* 0x000fea000383ffff */
.L_x_53:
[----:B-1----:R1:W2:Y:S02]  /*dcd0*/  SYNCS.PHASECHK.TRANS64.TRYWAIT P2, [R50+URZ+0x60], R3 ;  /* 0x00006003320075a7 */ /* 0x0022a4000804017f */
[----:B--2---:R-:W-:Y:S05]  /*dce0*/  @!P2 NANOSLEEP.SYNCS 0x989680 ;  /* 0x009896800000a95d */ /* 0x004fea0003900000 */
[----:B------:R-:W2:Y:S02]  /*dcf0*/  @!P2 SYNCS.PHASECHK.TRANS64 P2, [R50+URZ+0x60], R3 ;  /* 0x000060033200a5a7 */ /* 0x000ea4000804007f */
[----:B--2---:R-:W-:Y:S05]  /*dd00*/  @!P2 BRA `(.L_x_53) ;  /* 0xfffffffc00f0a947 */ /* 0x004fea000383ffff */
[----:B------:R-:W-:Y:S05]  /*dd10*/  BRA `(.L_x_194) ;  /* 0xffffff68009c7947 */ /* 0x000fea000383ffff */
.L_x_71:
[----:B-1----:R1:W2:Y:S02]  /*dd20*/  SYNCS.PHASECHK.TRANS64.TRYWAIT P4, [R33+URZ+0x60], R50 ;  /* 0x00006032210075a7 */ /* 0x0022a4000808017f */
[----:B--2---:R-:W-:Y:S05]  /*dd30*/  @!P4 NANOSLEEP.SYNCS 0x989680 ;  /* 0x009896800000c95d */ /* 0x004fea0003900000 */
[----:B------:R-:W2:Y:S02]  /*dd40*/  @!P4 SYNCS.PHASECHK.TRANS64 P4, [R33+URZ+0x60], R50 ;  /* 0x000060322100c5a7 */ /* 0x000ea4000808007f */
[----:B--2---:R-:W-:Y:S05]  /*dd50*/  @!P4 BRA `(.L_x_71) ;  /* 0xfffffffc00f0c947 */ /* 0x004fea000383ffff */
[----:B------:R-:W-:Y:S05]  /*dd60*/  BRA `(.L_x_195) ;  /* 0xffffff8400387947 */ /* 0x000fea000383ffff */
.L_x_87:
[----:B-1----:R1:W2:Y:S02]  /*dd70*/  SYNCS.PHASECHK.TRANS64.TRYWAIT P4, [R33+URZ+0x60], R50 ;  /* 0x00006032210075a7 */ /* 0x0022a4000808017f */
[----:B--2---:R-:W-:Y:S05]  /*dd80*/  @!P4 NANOSLEEP.SYNCS 0x989680 ;  /* 0x009896800000c95d */ /* 0x004fea0003900000 */
[----:B------:R-:W2:Y:S02]  /*dd90*/  @!P4 SYNCS.PHASECHK.TRANS64 P4, [R33+URZ+0x60], R50 ;  /* 0x000060322100c5a7 */ /* 0x000ea4000808007f */
[----:B--2---:R-:W-:Y:S05]  /*dda0*/  @!P4 BRA `(.L_x_87) ;  /* 0xfffffffc00f0c947 */ /* 0x004fea000383ffff */
[----:B------:R-:W-:Y:S05]  /*ddb0*/  BRA `(.L_x_196) ;  /* 0xffffff9c00207947 */ /* 0x000fea000383ffff */
.L_x_101:
[----:B-1----:R1:W2:Y:S02]  /*ddc0*/  SYNCS.PHASECHK.TRANS64.TRYWAIT P4, [R50+URZ+0x60], R7 ;  /* 0x00006007320075a7 */ /* 0x0022a4000808017f */
[----:B--2---:R-:W-:Y:S05]  /*ddd0*/  @!P4 NANOSLEEP.SYNCS 0x989680 ;  /* 0x009896800000c95d */ /* 0x004fea0003900000 */
[----:B------:R-:W2:Y:S02]  /*dde0*/  @!P4 SYNCS.PHASECHK.TRANS64 P4, [R50+URZ+0x60], R7 ;  /* 0x000060073200c5a7 */ /* 0x000ea4000808007f */
[----:B--2---:R-:W-:Y:S05]  /*ddf0*/  @!P4 BRA `(.L_x_101) ;  /* 0xfffffffc00f0c947 */ /* 0x004fea000383ffff */
[----:B------:R-:W-:Y:S05]  /*de00*/  BRA `(.L_x_197) ;  /* 0xffffffb000d87947 */ /* 0x000fea000383ffff */
.L_x_128:
[----:B-1----:R1:W2:Y:S02]  /*de10*/  SYNCS.PHASECHK.TRANS64.TRYWAIT P0, [R5+URZ+0xa8], R4 ;  /* 0x0000a804050075a7 */ /* 0x0022a4000800017f */
[----:B--2---:R-:W-:Y:S05]  /*de20*/  @!P0 NANOSLEEP.SYNCS 0x989680 ;  /* 0x009896800000895d */ /* 0x004fea0003900000 */
[----:B------:R-:W2:Y:S02]  /*de30*/  @!P0 SYNCS.PHASECHK.TRANS64 P0, [R5+URZ+0xa8], R4 ;  /* 0x0000a804050085a7 */ /* 0x000ea4000800007f */
[----:B--2---:R-:W-:Y:S05]  /*de40*/  @!P0 BRA `(.L_x_128) ;  /* 0xfffffffc00f08947 */ /* 0x004fea000383ffff */
[----:B------:R-:W-:Y:S05]  /*de50*/  BRA `(.L_x_127) ;  /* 0xffffffd800807947 */ /* 0x000fea000383ffff */
.L_x_135:
[----:B-1----:R-:W-:-:S04]  /*de60*/  IMAD.U32 R4, RZ, RZ, UR4 ;  /* 0x00000004ff047e24 */ /* 0x002fc8000f8e00ff */
[----:B------:R1:W2:Y:S03]  /*de70*/  SYNCS.PHASECHK.TRANS64.TRYWAIT P1, [R4+URZ+0x80], R5 ;  /* 0x00008005040075a7 */ /* 0x0002a6000802017f */
[----:B--2---:R-:W-:Y:S05]  /*de80*/  @!P1 NANOSLEEP.SYNCS 0x989680 ;  /* 0x009896800000995d */ /* 0x004fea0003900000 */
[----:B------:R-:W2:Y:S02]  /*de90*/  @!P1 SYNCS.PHASECHK.TRANS64 P1, [R4+URZ+0x80], R5 ;  /* 0x00008005040095a7 */ /* 0x000ea4000802007f */
[----:B--2---:R-:W-:Y:S05]  /*dea0*/  @!P1 BRA `(.L_x_135) ;  /* 0xfffffffc00ec9947 */ /* 0x004fea000383ffff */
[----:B------:R-:W-:Y:S05]  /*deb0*/  BRA `(.L_x_198) ;  /* 0xffffffdc009c7947 */ /* 0x000fea000383ffff */
.L_x_141:
[----:B-1----:R-:W-:-:S04]  /*dec0*/  IMAD.U32 R4, RZ, RZ, UR4 ;  /* 0x00000004ff047e24 */ /* 0x002fc8000f8e00ff */
[----:B------:R1:W2:Y:S03]  /*ded0*/  SYNCS.PHASECHK.TRANS64.TRYWAIT P1, [R4+URZ+0x88], R5 ;  /* 0x00008805040075a7 */ /* 0x0002a6000802017f */
[----:B--2---:R-:W-:Y:S05]  /*dee0*/  @!P1 NANOSLEEP.SYNCS 0x989680 ;  /* 0x009896800000995d */ /* 0x004fea0003900000 */
[----:B------:R-:W2:Y:S02]  /*def0*/  @!P1 SYNCS.PHASECHK.TRANS64 P1, [R4+URZ+0x88], R5 ;  /* 0x00008805040095a7 */ /* 0x000ea4000802007f */
[----:B--2---:R-:W-:Y:S05]  /*df00*/  @!P1 BRA `(.L_x_141) ;  /* 0xfffffffc00ec9947 */ /* 0x004fea000383ffff */
[----:B------:R-:W-:Y:S05]  /*df10*/  BRA `(.L_x_199) ;  /* 0xffffffdc00e87947 */ /* 0x000fea000383ffff */
.L_x_147:
[----:B-1----:R-:W-:-:S04]  /*df20*/  IMAD.U32 R4, RZ, RZ, UR4 ;  /* 0x00000004ff047e24 */ /* 0x002fc8000f8e00ff */
[----:B------:R1:W2:Y:S03]  /*df30*/  SYNCS.PHASECHK.TRANS64.TRYWAIT P1, [R4+URZ+0x90], R5 ;  /* 0x00009005040075a7 */ /* 0x0002a6000802017f */
[----:B--2---:R-:W-:Y:S05]  /*df40*/  @!P1 NANOSLEEP.SYNCS 0x989680 ;  /* 0x009896800000995d */ /* 0x004fea0003900000 */
[----:B------:R-:W2:Y:S02]  /*df50*/  @!P1 SYNCS.PHASECHK.TRANS64 P1, [R4+URZ+0x90], R5 ;  /* 0x00009005040095a7 */ /* 0x000ea4000802007f */
[----:B--2---:R-:W-:Y:S05]  /*df60*/  @!P1 BRA `(.L_x_147) ;  /* 0xfffffffc00ec9947 */ /* 0x004fea000383ffff */
[----:B------:R-:W-:Y:S05]  /*df70*/  BRA `(.L_x_200) ;  /* 0xffffffe0003c7947 */ /* 0x000fea000383ffff */
.L_x_153:
[----:B-1----:R-:W-:-:S04]  /*df80*/  IMAD.U32 R4, RZ, RZ, UR4 ;  /* 0x00000004ff047e24 */ /* 0x002fc8000f8e00ff */
[----:B------:R1:W2:Y:S03]  /*df90*/  SYNCS.PHASECHK.TRANS64.TRYWAIT P1, [R4+URZ+0x98], R5 ;  /* 0x00009805040075a7 */ /* 0x0002a6000802017f */
[----:B--2---:R-:W-:Y:S05]  /*dfa0*/  @!P1 NANOSLEEP.SYNCS 0x989680 ;  /* 0x009896800000995d */ /* 0x004fea0003900000 */
[----:B------:R-:W2:Y:S02]  /*dfb0*/  @!P1 SYNCS.PHASECHK.TRANS64 P1, [R4+URZ+0x98], R5 ;  /* 0x00009805040095a7 */ /* 0x000ea4000802007f */
[----:B--2---:R-:W-:Y:S05]  /*dfc0*/  @!P1 BRA `(.L_x_153) ;  /* 0xfffffffc00ec9947 */ /* 0x004fea000383ffff */
[----:B------:R-:W-:Y:S05]  /*dfd0*/  BRA `(.L_x_201) ;  /* 0xffffffe000907947 */ /* 0x000fea000383ffff */
.L_x_165:
[----:B--2---:R2:W3:Y:S02]  /*dfe0*/  SYNCS.PHASECHK.TRANS64.TRYWAIT P0, [R3+URZ+0x80], R2 ;  /* 0x00008002030075a7 */ /* 0x0044e4000800017f */
[----:B---3--:R-:W-:Y:S05]  /*dff0*/  @!P0 NANOSLEEP.SYNCS 0x989680 ;  /* 0x009896800000895d */ /* 0x008fea0003900000 */
[----:B------:R-:W3:Y:S02]  /*e000*/  @!P0 SYNCS.PHASECHK.TRANS64 P0, [R3+URZ+0x80], R2 ;  /* 0x00008002030085a7 */ /* 0x000ee4000800007f */
[----:B---3--:R-:W-:Y:S05]  /*e010*/  @!P0 BRA `(.L_x_165) ;  /* 0xfffffffc00f08947 */ /* 0x008fea000383ffff */
[----:B------:R-:W-:Y:S05]  /*e020*/  BRA `(.L_x_202) ;  /* 0xffffffe8008c7947 */ /* 0x000fea000383ffff */
.L_x_167:
[----:B---3--:R3:W4:Y:S02]  /*e030*/  SYNCS.PHASECHK.TRANS64.TRYWAIT P0, [R3+URZ+0x88], R2 ;  /* 0x00008802030075a7 */ /* 0x008724000800017f */
[----:B----4-:R-:W-:Y:S05]  /*e040*/  @!P0 NANOSLEEP.SYNCS 0x989680 ;  /* 0x009896800000895d */ /* 0x010fea0003900000 */
[----:B------:R-:W4:Y:S02]  /*e050*/  @!P0 SYNCS.PHASECHK.TRANS64 P0, [R3+URZ+0x88], R2 ;  /* 0x00008802030085a7 */ /* 0x000f24000800007f */
[----:B----4-:R-:W-:Y:S05]  /*e060*/  @!P0 BRA `(.L_x_167) ;  /* 0xfffffffc00f08947 */ /* 0x010fea000383ffff */
[----:B------:R-:W-:Y:S05]  /*e070*/  BRA `(.L_x_203) ;  /* 0xffffffe800887947 */ /* 0x000fea000383ffff */
.L_x_169:
[----:B----4-:R4:W1:Y:S02]  /*e080*/  SYNCS.PHASECHK.TRANS64.TRYWAIT P0, [R3+URZ+0x90], R2 ;  /* 0x00009002030075a7 */ /* 0x010864000800017f */
[----:B-1----:R-:W-:Y:S05]  /*e090*/  @!P0 NANOSLEEP.SYNCS 0x989680 ;  /* 0x009896800000895d */ /* 0x002fea0003900000 */
[----:B------:R-:W1:Y:S02]  /*e0a0*/  @!P0 SYNCS.PHASECHK.TRANS64 P0, [R3+URZ+0x90], R2 ;  /* 0x00009002030085a7 */ /* 0x000e64000800007f */
[----:B-1----:R-:W-:Y:S05]  /*e0b0*/  @!P0 BRA `(.L_x_169) ;  /* 0xfffffffc00f08947 */ /* 0x002fea000383ffff */
[----:B------:R-:W-:Y:S05]  /*e0c0*/  BRA `(.L_x_204) ;  /* 0xffffffe800847947 */ /* 0x000fea000383ffff */
.L_x_173:
[----:B------:R-:W-:Y:S01]  /*e0d0*/  BSSY B1, `(.L_x_205) ;  /* 0x0000006000017945 */ /* 0x000fe20003800000 */
[----:B------:R-:W-:-:S07]  /*e0e0*/  IMAD.MOV.U32 R15, RZ, RZ, -0x1 ;  /* 0xffffffffff0f7424 */ /* 0x000fce00078e00ff */
[----:B------:R-:W-:Y:S05]  /*e0f0*/  WARPSYNC.COLLECTIVE R15, `(.L_x_206) ;  /* 0x000000000f0c7348 */ /* 0x000fea0003c00000 */
[----:B------:R-:W-:Y:S02]  /*e100*/  ELECT P6, UR62, PT ;  /* 0x00000000003e782f */ /* 0x000fe400038c0000 */
[----:B------:R-:W-:Y:S01]  /*e110*/  MOV R14, UR62 ;  /* 0x0000003e000e7c02 */ /* 0x000fe20008000f00 */
[----:B------:R-:W-:Y:S10]  /*e120*/  ENDCOLLECTIVE ;  /* 0x000000000000791b */ /* 0x000ff40003800000 */
.L_x_206:
[----:B------:R-:W-:Y:S05]  /*e130*/  BSYNC B1 ;  /* 0x0000000000017941 */ /* 0x000fea0003800000 */
.L_x_205:
[----:B------:R-:W-:Y:S05]  /*e140*/  BRA `(.L_x_207) ;  /* 0xffffffe800f07947 */ /* 0x000fea000383ffff */
.L_x_176:
[----:B-1----:R1:W2:Y:S02]  /*e150*/  SYNCS.PHASECHK.TRANS64.TRYWAIT P0, [R14+URZ+0x30], R7 ;  /* 0x000030070e0075a7 */ /* 0x0022a4000800017f */
[----:B--2---:R-:W-:Y:S05]  /*e160*/  @!P0 NANOSLEEP.SYNCS 0x989680 ;  /* 0x009896800000895d */ /* 0x004fea0003900000 */
[----:B------:R-:W2:Y:S02]  /*e170*/  @!P0 SYNCS.PHASECHK.TRANS64 P0, [R14+URZ+0x30], R7 ;  /* 0x000030070e0085a7 */ /* 0x000ea4000800007f */
[----:B--2---:R-:W-:Y:S05]  /*e180*/  @!P0 BRA `(.L_x_176) ;  /* 0xfffffffc00f08947 */ /* 0x004fea000383ffff */
[----:B------:R-:W-:Y:S05]  /*e190*/  BRA `(.L_x_208) ;  /* 0xffffffec00307947 */ /* 0x000fea000383ffff */
.L_x_184:
[----:B------:R-:W-:Y:S01]  /*e1a0*/  BSSY B0, `(.L_x_209) ;  /* 0x0000006000007945 */ /* 0x000fe20003800000 */
[----:B------:R-:W-:-:S07]  /*e1b0*/  IMAD.MOV.U32 R15, RZ, RZ, -0x1 ;  /* 0xffffffffff0f7424 */ /* 0x000fce00078e00ff */
[----:B------:R-:W-:Y:S05]  /*e1c0*/  WARPSYNC.COLLECTIVE R15, `(.L_x_210) ;  /* 0x000000000f0c7348 */ /* 0x000fea0003c00000 */
[----:B------:R-:W-:Y:S02]  /*e1d0*/  ELECT P6, UR62, PT ;  /* 0x00000000003e782f */ /* 0x000fe400038c0000 */
[----:B------:R-:W-:Y:S01]  /*e1e0*/  MOV R14, UR62 ;  /* 0x0000003e000e7c02 */ /* 0x000fe20008000f00 */
[----:B------:R-:W-:Y:S10]  /*e1f0*/  ENDCOLLECTIVE ;  /* 0x000000000000791b */ /* 0x000ff40003800000 */
.L_x_210:
[----:B------:R-:W-:Y:S05]  /*e200*/  BSYNC B0 ;  /* 0x0000000000007941 */ /* 0x000fea0003800000 */
.L_x_209:
[----:B------:R-:W-:Y:S05]  /*e210*/  BRA `(.L_x_211) ;  /* 0xfffffff400807947 */ /* 0x000fea000383ffff */
.L_x_188:
[----:B-1----:R1:W2:Y:S02]  /*e220*/  SYNCS.PHASECHK.TRANS64.TRYWAIT P0, [R7+URZ], R2 ;  /* 0x00000002070075a7 */ /* 0x0022a4000800017f */
[----:B--2---:R-:W-:Y:S05]  /*e230*/  @!P0 NANOSLEEP.SYNCS 0x989680 ;  /* 0x009896800000895d */ /* 0x004fea0003900000 */
[----:B------:R-:W2:Y:S02]  /*e240*/  @!P0 SYNCS.PHASECHK.TRANS64 P0, [R7+URZ], R2 ;  /* 0x00000002070085a7 */ /* 0x000ea4000800007f */
[----:B--2---:R-:W-:Y:S05]  /*e250*/  @!P0 BRA `(.L_x_188) ;  /* 0xfffffffc00f08947 */ /* 0x004fea000383ffff */
[----:B------:R-:W-:Y:S05]  /*e260*/  BRA `(.L_x_212) ;  /* 0xfffffff400c07947 */ /* 0x000fea000383ffff */
.L_x_189:
[----:B-1----:R1:W2:Y:S02]  /*e270*/  SYNCS.PHASECHK.TRANS64.TRYWAIT P0, [R6+URZ], R3 ;  /* 0x00000003060075a7 */ /* 0x0022a4000800017f */
[----:B--2---:R-:W-:Y:S05]  /*e280*/  @!P0 NANOSLEEP.SYNCS 0x989680 ;  /* 0x009896800000895d */ /* 0x004fea0003900000 */
[----:B------:R-:W2:Y:S02]  /*e290*/  @!P0 SYNCS.PHASECHK.TRANS64 P0, [R6+URZ], R3 ;  /* 0x00000003060085a7 */ /* 0x000ea4000800007f */
[----:B--2---:R-:W-:Y:S05]  /*e2a0*/  @!P0 BRA `(.L_x_189) ;  /* 0xfffffffc00f08947 */ /* 0x004fea000383ffff */
[----:B------:R-:W-:Y:S05]  /*e2b0*/  BRA `(.L_x_213) ;  /* 0xfffffff400d07947 */ /* 0x000fea000383ffff */
.L_x_190:
[----:B-1----:R1:W2:Y:S02]  /*e2c0*/  SYNCS.PHASECHK.TRANS64.TRYWAIT P0, [R7+URZ], R4 ;  /* 0x00000004070075a7 */ /* 0x0022a4000800017f */
[----:B--2---:R-:W-:Y:S05]  /*e2d0*/  @!P0 NANOSLEEP.SYNCS 0x989680 ;  /* 0x009896800000895d */ /* 0x004fea0003900000 */
[----:B------:R-:W2:Y:S02]  /*e2e0*/  @!P0 SYNCS.PHASECHK.TRANS64 P0, [R7+URZ], R4 ;  /* 0x00000004070085a7 */ /* 0x000ea4000800007f */
[----:B--2---:R-:W-:Y:S05]  /*e2f0*/  @!P0 BRA `(.L_x_190) ;  /* 0xfffffffc00f08947 */ /* 0x004fea000383ffff */
[----:B------:R-:W-:Y:S05]  /*e300*/  BRA `(.L_x_214) ;  /* 0xfffffff400e07947 */ /* 0x000fea000383ffff */
.L_x_191:
[----:B-1----:R1:W2:Y:S02]  /*e310*/  SYNCS.PHASECHK.TRANS64.TRYWAIT P0, [R6+URZ], R3 ;  /* 0x00000003060075a7 */ /* 0x0022a4000800017f */
[----:B--2---:R-:W-:Y:S05]  /*e320*/  @!P0 NANOSLEEP.SYNCS 0x989680 ;  /* 0x009896800000895d */ /* 0x004fea0003900000 */
[----:B------:R-:W2:Y:S02]  /*e330*/  @!P0 SYNCS.PHASECHK.TRANS64 P0, [R6+URZ], R3 ;  /* 0x00000003060085a7 */ /* 0x000ea4000800007f */
[----:B--2---:R-:W-:Y:S05]  /*e340*/  @!P0 BRA `(.L_x_191) ;  /* 0xfffffffc00f08947 */ /* 0x004fea000383ffff */
[----:B------:R-:W-:Y:S05]  /*e350*/  BRA `(.L_x_215) ;  /* 0xfffffff400f07947 */ /* 0x000fea000383ffff */
.L_x_192:
[----:B--2---:R2:W3:Y:S02]  /*e360*/  SYNCS.PHASECHK.TRANS64.TRYWAIT P0, [R7+URZ], R4 ;  /* 0x00000004070075a7 */ /* 0x0044e4000800017f */
[----:B---3--:R-:W-:Y:S05]  /*e370*/  @!P0 NANOSLEEP.SYNCS 0x989680 ;  /* 0x009896800000895d */ /* 0x008fea0003900000 */
[----:B------:R-:W3:Y:S02]  /*e380*/  @!P0 SYNCS.PHASECHK.TRANS64 P0, [R7+URZ], R4 ;  /* 0x00000004070085a7 */ /* 0x000ee4000800007f */
[----:B---3--:R-:W-:Y:S05]  /*e390*/  @!P0 BRA `(.L_x_192) ;  /* 0xfffffffc00f08947 */ /* 0x008fea000383ffff */
[----:B------:R-:W-:Y:S05]  /*e3a0*/  BRA `(.L_x_216) ;  /* 0xfffffff400f87947 */ /* 0x000fea000383ffff */
.L_x_217:
[----:B------:R-:W-:-:S00]  /*e3b0*/  BRA `(.L_x_217) ;  /* 0xfffffffc00fc7947 */ /* 0x000fc0000383ffff */
[----:B------:R-:W-:-:S00]  /*e3c0*/  NOP ;  /* 0x0000000000007918 */ /* 0x000fc00000000000 */
        /* <DEDUP_REMOVED lines=11> */
.L_x_218:


//--------------------- .nv.global.init           --------------------------
	.section	.nv.global.init,"aw",@progbits
.nv.global.init:
	.type		$str$36,@object
	.size		$str$36,($str$37 - $str$36)
$str$36:
        /*0000*/ 	.byte	0x28, 0x61, 0x64, 0x64, 0x72, 0x65, 0x73, 0x73, 0x20, 0x26, 0x20, 0x6d, 0x61, 0x73, 0x6b, 0x29
        /*0010*/ 	.byte	0x20, 0x3d, 0x3d, 0x20, 0x30, 0x00
	.type		$str$37,@object
	.size		$str$37,(__unnamed_1 - $str$37)
$str$37:
        /*0016*/ 	.byte	0x2f, 0x74, 0x6d, 0x70, 0x2f, 0x63, 0x75, 0x74, 0x6c, 0x61, 0x73, 0x73, 0x5f, 0x73, 0x77, 0x65
        /*0026*/ 	.byte	0x65, 0x70, 0x5f, 0x73, 0x72, 0x63, 0x2f, 0x69, 0x6e, 0x63, 0x6c, 0x75, 0x64, 0x65, 0x2f, 0x63
        /*0036*/ 	.byte	0x75, 0x74, 0x65, 0x2f, 0x70, 0x6f, 0x69, 0x6e, 0x74, 0x65, 0x72, 0x5f, 0x66, 0x6c, 0x61, 0x67
        /*0046*/ 	.byte	0x67, 0x65, 0x64, 0x2e, 0x68, 0x70, 0x70, 0x00
	.type		__unnamed_1,@object
	.size		__unnamed_1,(__unnamed_2 - __unnamed_1)
__unnamed_1:
        /*004e*/ 	.byte	0x61, 0x75, 0x74, 0x6f, 0x20, 0x63, 0x75, 0x74, 0x65, 0x3a, 0x3a, 0x61, 0x73, 0x5f, 0x70, 0x6f
        /* <DEDUP_REMOVED lines=28> */
	.type		__unnamed_2,@object
	.size		__unnamed_2,(__unnamed_3 - __unnamed_2)
__unnamed_2:
        /* <DEDUP_REMOVED lines=29> */
	.type		__unnamed_3,@object
	.size		__unnamed_3,(.L_2 - __unnamed_3)
__unnamed_3:
        /* <DEDUP_REMOVED lines=35> */
        /*061e*/ 	.byte	0x3e, 0x3e, 0x5d, 0x00
.L_2:


//--------------------- .nv.shared._ZN7cutlass13device_kernelINS_4gemm6kernel13GemmUniversalIN4cute5tupleIJiiiiEEENS1_10collective13CollectiveMmaINS1_37MainloopSm90TmaGmmaWarpSpecializedFP8ILi6ENS5_IJNS4_1CILi1EEENSA_ILi2EEESB_EEENS1_35KernelTmaWarpSpecializedCooperativeEEENS5_IJNSA_ILi128EEESG_SG_EEENS_12float_e4m3_tENS5_IJlSB_lEEESI_SJ_NS4_8TiledMMAINS4_8MMA_AtomIJNS4_4SM904GMMA31MMA_64x128x32_F32E4M3E4M3_SS_TNILNSN_7ScaleInE1ELSP_1EEEEEENS4_6LayoutINS5_IJSC_SB_SB_EEENS5_IJSB_NSA_ILi0EEESU_EEEEENS5_IJNS4_10UnderscoreESX_SX_EEEEENS4_23SM90_TMA_LOAD_MULTICASTENS4_14ComposedLayoutINS4_7SwizzleILi3ELi4ELi3EEENS4_18smem_ptr_flag_bitsILi8EEENSS_INS5_IJNSA_ILi8EEESG_EEENS5_IJSG_SB_EEEEEEEvNS4_8identityENS4_13SM90_TMA_LOADES1A_vS1B_EENS_8epilogue10collective18CollectiveEpilogueINS1E_22Sm90TmaWarpSpecializedILi4ELi2ELi16ELb0ELb0EEEJSH_NS5_IJSG_NSA_ILi32EEEEEESI_NS5_IJSB_llEEESI_S1L_NS1E_6fusion15FusionCallbacksIS1I_NS1M_36ScaledLinCombPerRowBiasEltActAmaxAuxINS_6layout11ColumnMajorENS1E_6thread4ReLuESI_fSI_ffSI_fLi16ELi4ELNS_15FloatRoundStyleE2EEESH_S1K_JNS11_IS13_S15_NSS_INS5_IJSG_S16_EEENS5_IJSB_SG_EEEEEEENS4_39AutoVectorizingCopyWithAssumedAlignmentILi128EEEEEES1C_S1Y_S20_NS4_14SM90_TMA_STOREES1Y_S20_NS4_9Copy_AtomIJNS4_17SM90_U32x4_STSM_NENS_6half_tEEEEvEEEvvEEEEvNT_6ParamsE --------------------------
	.section	.nv.shared._ZN7cutlass13device_kernelINS_4gemm6kernel13GemmUniversalIN4cute5tupleIJiiiiEEENS1_10collective13CollectiveMmaINS1_37MainloopSm90TmaGmmaWarpSpecializedFP8ILi6ENS5_IJNS4_1CILi1EEENSA_ILi2EEESB_EEENS1_35KernelTmaWarpSpecializedCooperativeEEENS5_IJNSA_ILi128EEESG_SG_EEENS_12float_e4m3_tENS5_IJlSB_lEEESI_SJ_NS4_8TiledMMAINS4_8MMA_AtomIJNS4_4SM904GMMA31MMA_64x128x32_F32E4M3E4M3_SS_TNILNSN_7ScaleInE1ELSP_1EEEEEENS4_6LayoutINS5_IJSC_SB_SB_EEENS5_IJSB_NSA_ILi0EEESU_EEEEENS5_IJNS4_10UnderscoreESX_SX_EEEEENS4_23SM90_TMA_LOAD_MULTICASTENS4_14ComposedLayoutINS4_7SwizzleILi3ELi4ELi3EEENS4_18smem_ptr_flag_bitsILi8EEENSS_INS5_IJNSA_ILi8EEESG_EEENS5_IJSG_SB_EEEEEEEvNS4_8identityENS4_13SM90_TMA_LOADES1A_vS1B_EENS_8epilogue10collective18CollectiveEpilogueINS1E_22Sm90TmaWarpSpecializedILi4ELi2ELi16ELb0ELb0EEEJSH_NS5_IJSG_NSA_ILi32EEEEEESI_NS5_IJSB_llEEESI_S1L_NS1E_6fusion15FusionCallbacksIS1I_NS1M_36ScaledLinCombPerRowBiasEltActAmaxAuxINS_6layout11ColumnMajorENS1E_6thread4ReLuESI_fSI_ffSI_fLi16ELi4ELNS_15FloatRoundStyleE2EEESH_S1K_JNS11_IS13_S15_NSS_INS5_IJSG_S16_EEENS5_IJSB_SG_EEEEEEENS4_39AutoVectorizingCopyWithAssumedAlignmentILi128EEEEEES1C_S1Y_S20_NS4_14SM90_TMA_STOREES1Y_S20_NS4_9Copy_AtomIJNS4_17SM90_U32x4_STSM_NENS_6half_tEEEEvEEEvvEEEEvNT_6ParamsE,"aw",@nobits
	.sectionflags	@""
	.align	16
	.zero		1024


//--------------------- .nv.shared.reserved.0     --------------------------
	.section	.nv.shared.reserved.0,"aw",@nobits
	.weak		__nv_reservedSMEM_offset_0_alias
	.size		__nv_reservedSMEM_offset_0_alias, 0, 0
	.other		__nv_reservedSMEM_offset_0_alias,@"STO_CUDA_RESERVED_SHARED STV_DEFAULT"
__nv_reservedSMEM_offset_0_alias:
	.zero		0


//--------------------- .nv.global                --------------------------
	.section	.nv.global,"aw",@nobits
.nv.global:
	.type		_ZN34_INTERNAL_b6550974_4_k_cu_stride_A4cute1_E,@object
	.size		_ZN34_INTERNAL_b6550974_4_k_cu_stride_A4cute1_E,(_ZN34_INTERNAL_b6550974_4_k_cu_stride_A4cuda3std3__45__cpo6cbeginE - _ZN34_INTERNAL_b6550974_4_k_cu_stride_A4cute1_E)
_ZN34_INTERNAL_b6550974_4_k_cu_stride_A4cute1_E:
	.zero		1
	.type		_ZN34_INTERNAL_b6550974_4_k_cu_stride_A4cuda3std3__45__cpo6cbeginE,@object
	.size		_ZN34_INTERNAL_b6550974_4_k_cu_stride_A4cuda3std3__45__cpo6cbeginE,(_ZN34_INTERNAL_b6550974_4_k_cu_stride_A4cuda3std3__48in_placeE - _ZN34_INTERNAL_b6550974_4_k_cu_stride_A4cuda3std3__45__cpo6cbeginE)
_ZN34_INTERNAL_b6550974_4_k_cu_stride_A4cuda3std3__45__cpo6cbeginE:
	.zero		1
	.type		_ZN34_INTERNAL_b6550974_4_k_cu_stride_A4cuda3std3__48in_placeE,@object
	.size		_ZN34_INTERNAL_b6550974_4_k_cu_stride_A4cuda3std3__48in_placeE,(_ZN34_INTERNAL_b6550974_4_k_cu_stride_A4cuda3std6ranges3__45__cpo9iter_moveE - _ZN34_INTERNAL_b6550974_4_k_cu_stride_A4cuda3std3__48in_placeE)
_ZN34_INTERNAL_b6550974_4_k_cu_stride_A4cuda3std3__48in_placeE:
	.zero		1
	.type		_ZN34_INTERNAL_b6550974_4_k_cu_stride_A4cuda3std6ranges3__45__cpo9iter_moveE,@object
	.size		_ZN34_INTERNAL_b6550974_4_k_cu_stride_A4cuda3std6ranges3__45__cpo9iter_moveE,(_ZN34_INTERNAL_b6550974_4_k_cu_stride_A4cuda3std3__45__cpo5beginE - _ZN34_INTERNAL_b6550974_4_k_cu_stride_A4cuda3std6ranges3__45__cpo9iter_moveE)
_ZN34_INTERNAL_b6550974_4_k_cu_stride_A4cuda3std6ranges3__45__cpo9iter_moveE:
	.zero		1
	.type		_ZN34_INTERNAL_b6550974_4_k_cu_stride_A4cuda3std3__45__cpo5beginE,@object
	.size		_ZN34_INTERNAL_b6550974_4_k_cu_stride_A4cuda3std3__45__cpo5beginE,(_ZN34_INTERNAL_b6550974_4_k_cu_stride_A4cuda3std3__436_GLOBAL__N__b6550974_4_k_cu_stride_A6ignoreE - _ZN34_INTERNAL_b6550974_4_k_cu_stride_A4cuda3std3__45__cpo5beginE)
_ZN34_INTERNAL_b6550974_4_k_cu_stride_A4cuda3std3__45__cpo5beginE:
	.zero		1
	.type		_ZN34_INTERNAL_b6550974_4_k_cu_stride_A4cuda3std3__436_GLOBAL__N__b6550974_4_k_cu_stride_A6ignoreE,@object
	.size		_ZN34_INTERNAL_b6550974_4_k_cu_stride_A4cuda3std3__436_GLOBAL__N__b6550974_4_k_cu_stride_A6ignoreE,(_ZN34_INTERNAL_b6550974_4_k_cu_stride_A4cute7productE - _ZN34_INTERNAL_b6550974_4_k_cu_stride_A4cuda3std3__436_GLOBAL__N__b6550974_4_k_cu_stride_A6ignoreE)
_ZN34_INTERNAL_b6550974_4_k_cu_stride_A4cuda3std3__436_GLOBAL__N__b6550974_4_k_cu_stride_A6ignoreE:
	.zero		1
	.type		_ZN34_INTERNAL_b6550974_4_k_cu_stride_A4cute7productE,@object
	.size		_ZN34_INTERNAL_b6550974_4_k_cu_stride_A4cute7productE,(_ZN34_INTERNAL_b6550974_4_k_cu_stride_A4cuda3std3__45__cpo3endE - _ZN34_INTERNAL_b6550974_4_k_cu_stride_A4cute7productE)
_ZN34_INTERNAL_b6550974_4_k_cu_stride_A4cute7productE:
	.zero		1
	.type		_ZN34_INTERNAL_b6550974_4_k_cu_stride_A4cuda3std3__45__cpo3endE,@object
	.size		_ZN34_INTERNAL_b6550974_4_k_cu_stride_A4cuda3std3__45__cpo3endE,(_ZN34_INTERNAL_b6550974_4_k_cu_stride_A4cuda3std3__419piecewise_constructE - _ZN34_INTERNAL_b6550974_4_k_cu_stride_A4cuda3std3__45__cpo3endE)
_ZN34_INTERNAL_b6550974_4_k_cu_stride_A4cuda3std3__45__cpo3endE:
	.zero		1
	.type		_ZN34_INTERNAL_b6550974_4_k_cu_stride_A4cuda3std3__419piecewise_constructE,@object
	.size		_ZN34_INTERNAL_b6550974_4_k_cu_stride_A4cuda3std3__419piecewise_constructE,(_ZN34_INTERNAL_b6550974_4_k_cu_stride_A4cuda3std3__45__cpo4cendE - _ZN34_INTERNAL_b6550974_4_k_cu_stride_A4cuda3std3__419piecewise_constructE)
_ZN34_INTERNAL_b6550974_4_k_cu_stride_A4cuda3std3__419piecewise_constructE:
	.zero		1
	.type		_ZN34_INTERNAL_b6550974_4_k_cu_stride_A4cuda3std3__45__cpo4cendE,@object
	.size		_ZN34_INTERNAL_b6550974_4_k_cu_stride_A4cuda3std3__45__cpo4cendE,(_ZN34_INTERNAL_b6550974_4_k_cu_stride_A4cuda3std6ranges3__45__cpo4swapE - _ZN34_INTERNAL_b6550974_4_k_cu_stride_A4cuda3std3__45__cpo4cendE)
_ZN34_INTERNAL_b6550974_4_k_cu_stride_A4cuda3std3__45__cpo4cendE:
	.zero		1
	.type		_ZN34_INTERNAL_b6550974_4_k_cu_stride_A4cuda3std6ranges3__45__cpo4swapE,@object
	.size		_ZN34_INTERNAL_b6550974_4_k_cu_stride_A4cuda3std6ranges3__45__cpo4swapE,(.L_10 - _ZN34_INTERNAL_b6550974_4_k_cu_stride_A4cuda3std6ranges3__45__cpo4swapE)
_ZN34_INTERNAL_b6550974_4_k_cu_stride_A4cuda3std6ranges3__45__cpo4swapE:
	.zero		1
.L_10:


//--------------------- .nv.constant0._ZN7cutlass13device_kernelINS_4gemm6kernel13GemmUniversalIN4cute5tupleIJiiiiEEENS1_10collective13CollectiveMmaINS1_37MainloopSm90TmaGmmaWarpSpecializedFP8ILi6ENS5_IJNS4_1CILi1EEENSA_ILi2EEESB_EEENS1_35KernelTmaWarpSpecializedCooperativeEEENS5_IJNSA_ILi128EEESG_SG_EEENS_12float_e4m3_tENS5_IJlSB_lEEESI_SJ_NS4_8TiledMMAINS4_8MMA_AtomIJNS4_4SM904GMMA31MMA_64x128x32_F32E4M3E4M3_SS_TNILNSN_7ScaleInE1ELSP_1EEEEEENS4_6LayoutINS5_IJSC_SB_SB_EEENS5_IJSB_NSA_ILi0EEESU_EEEEENS5_IJNS4_10UnderscoreESX_SX_EEEEENS4_23SM90_TMA_LOAD_MULTICASTENS4_14ComposedLayoutINS4_7SwizzleILi3ELi4ELi3EEENS4_18smem_ptr_flag_bitsILi8EEENSS_INS5_IJNSA_ILi8EEESG_EEENS5_IJSG_SB_EEEEEEEvNS4_8identityENS4_13SM90_TMA_LOADES1A_vS1B_EENS_8epilogue10collective18CollectiveEpilogueINS1E_22Sm90TmaWarpSpecializedILi4ELi2ELi16ELb0ELb0EEEJSH_NS5_IJSG_NSA_ILi32EEEEEESI_NS5_IJSB_llEEESI_S1L_NS1E_6fusion15FusionCallbacksIS1I_NS1M_36ScaledLinCombPerRowBiasEltActAmaxAuxINS_6layout11ColumnMajorENS1E_6thread4ReLuESI_fSI_ffSI_fLi16ELi4ELNS_15FloatRoundStyleE2EEESH_S1K_JNS11_IS13_S15_NSS_INS5_IJSG_S16_EEENS5_IJSB_SG_EEEEEEENS4_39AutoVectorizingCopyWithAssumedAlignmentILi128EEEEEES1C_S1Y_S20_NS4_14SM90_TMA_STOREES1Y_S20_NS4_9Copy_AtomIJNS4_17SM90_U32x4_STSM_NENS_6half_tEEEEvEEEvvEEEEvNT_6ParamsE --------------------------
	.section	.nv.constant0._ZN7cutlass13device_kernelINS_4gemm6kernel13GemmUniversalIN4cute5tupleIJiiiiEEENS1_10collective13CollectiveMmaINS1_37MainloopSm90TmaGmmaWarpSpecializedFP8ILi6ENS5_IJNS4_1CILi1EEENSA_ILi2EEESB_EEENS1_35KernelTmaWarpSpecializedCooperativeEEENS5_IJNSA_ILi128EEESG_SG_EEENS_12float_e4m3_tENS5_IJlSB_lEEESI_SJ_NS4_8TiledMMAINS4_8MMA_AtomIJNS4_4SM904GMMA31MMA_64x128x32_F32E4M3E4M3_SS_TNILNSN_7ScaleInE1ELSP_1EEEEEENS4_6LayoutINS5_IJSC_SB_SB_EEENS5_IJSB_NSA_ILi0EEESU_EEEEENS5_IJNS4_10UnderscoreESX_SX_EEEEENS4_23SM90_TMA_LOAD_MULTICASTENS4_14ComposedLayoutINS4_7SwizzleILi3ELi4ELi3EEENS4_18smem_ptr_flag_bitsILi8EEENSS_INS5_IJNSA_ILi8EEESG_EEENS5_IJSG_SB_EEEEEEEvNS4_8identityENS4_13SM90_TMA_LOADES1A_vS1B_EENS_8epilogue10collective18CollectiveEpilogueINS1E_22Sm90TmaWarpSpecializedILi4ELi2ELi16ELb0ELb0EEEJSH_NS5_IJSG_NSA_ILi32EEEEEESI_NS5_IJSB_llEEESI_S1L_NS1E_6fusion15FusionCallbacksIS1I_NS1M_36ScaledLinCombPerRowBiasEltActAmaxAuxINS_6layout11ColumnMajorENS1E_6thread4ReLuESI_fSI_ffSI_fLi16ELi4ELNS_15FloatRoundStyleE2EEESH_S1K_JNS11_IS13_S15_NSS_INS5_IJSG_S16_EEENS5_IJSB_SG_EEEEEEENS4_39AutoVectorizingCopyWithAssumedAlignmentILi128EEEEEES1C_S1Y_S20_NS4_14SM90_TMA_STOREES1Y_S20_NS4_9Copy_AtomIJNS4_17SM90_U32x4_STSM_NENS_6half_tEEEEvEEEvvEEEEvNT_6ParamsE,"a",@progbits
	.sectionflags	@""
	.align	4
.nv.constant0._ZN7cutlass13device_kernelINS_4gemm6kernel13GemmUniversalIN4cute5tupleIJiiiiEEENS1_10collective13CollectiveMmaINS1_37MainloopSm90TmaGmmaWarpSpecializedFP8ILi6ENS5_IJNS4_1CILi1EEENSA_ILi2EEESB_EEENS1_35KernelTmaWarpSpecializedCooperativeEEENS5_IJNSA_ILi128EEESG_SG_EEENS_12float_e4m3_tENS5_IJlSB_lEEESI_SJ_NS4_8TiledMMAINS4_8MMA_AtomIJNS4_4SM904GMMA31MMA_64x128x32_F32E4M3E4M3_SS_TNILNSN_7ScaleInE1ELSP_1EEEEEENS4_6LayoutINS5_IJSC_SB_SB_EEENS5_IJSB_NSA_ILi0EEESU_EEEEENS5_IJNS4_10UnderscoreESX_SX_EEEEENS4_23SM90_TMA_LOAD_MULTICASTENS4_14ComposedLayoutINS4_7SwizzleILi3ELi4ELi3EEENS4_18smem_ptr_flag_bitsILi8EEENSS_INS5_IJNSA_ILi8EEESG_EEENS5_IJSG_SB_EEEEEEEvNS4_8identityENS4_13SM90_TMA_LOADES1A_vS1B_EENS_8epilogue10collective18CollectiveEpilogueINS1E_22Sm90TmaWarpSpecializedILi4ELi2ELi16ELb0ELb0EEEJSH_NS5_IJSG_NSA_ILi32EEEEEESI_NS5_IJSB_llEEESI_S1L_NS1E_6fusion15FusionCallbacksIS1I_NS1M_36ScaledLinCombPerRowBiasEltActAmaxAuxINS_6layout11ColumnMajorENS1E_6thread4ReLuESI_fSI_ffSI_fLi16ELi4ELNS_15FloatRoundStyleE2EEESH_S1K_JNS11_IS13_S15_NSS_INS5_IJSG_S16_EEENS5_IJSB_SG_EEEEEEENS4_39AutoVectorizingCopyWithAssumedAlignmentILi128EEEEEES1C_S1Y_S20_NS4_14SM90_TMA_STOREES1Y_S20_NS4_9Copy_AtomIJNS4_17SM90_U32x4_STSM_NENS_6half_tEEEEvEEEvvEEEEvNT_6ParamsE:
	.zero		3200


//--------------------- SYMBOLS --------------------------

	.type		.nv.reservedSmem.offset0,@object
	.size		.nv.reservedSmem.offset0,0x4
	.type		__assertfail,@function
